	.target	sm_100a

	.elftype	@"ET_EXEC"


//--------------------- .note.nv.tkinfo           --------------------------
	.section	.note.nv.tkinfo,"",@"SHT_NOTE"
	.sectionflags	@"SHF_NOTE_NV_TKINFO"
	.tkinfo
        /*0018*/ 	.word	0x00000002
        /*0030*/ 	.string	""
        /*0030*/ 	.string	"ptxas"
        /*0030*/ 	.string	"Cuda compilation tools, release 13.0, V13.0.88"
        /*0030*/ 	.string	"Build cuda_13.0.r13.0/compiler.36424714_0"
        /*0030*/ 	.string	"-arch sm_100a -m 64 "



//--------------------- .note.nv.cuinfo           --------------------------
	.section	.note.nv.cuinfo,"",@"SHT_NOTE"
	.sectionflags	@"SHF_NOTE_NV_CUINFO"
        /*0018*/ 	.short	0x0002
        /*001a*/ 	.short	0x0064
        /*001c*/ 	.short	0x0082
	.zero		2


//--------------------- .nv.info                  --------------------------
	.section	.nv.info,"",@"SHT_CUDA_INFO"
	.align	4


	//----- nvinfo : EIATTR_REGCOUNT
	.align		4
        /*0000*/ 	.byte	0x04, 0x2f
        /*0002*/ 	.short	(.L_19 - .L_18)
	.align		4
.L_18:
        /*0004*/ 	.word	index@(_ZN7cutlass13device_kernelINS_4gemm6kernel13GemmUniversalIN4cute5tupleIJiiiiEEENS1_10collective13CollectiveMmaINS1_35MainloopSm100TmaUmmaWarpSpecializedILi3ELi2ELi4ENS5_IJNS4_1CILi1EEESB_SB_EEEEENS5_IJNSA_ILi128EEESE_NSA_ILi64EEEEEENS_10bfloat16_tENS5_IJlSB_lEEESH_SI_NS4_8TiledMMAINS4_8MMA_AtomIJNS4_20SM100_MMA_F16BF16_SSISH_SH_fLi128ELi128ELNS4_4UMMA5MajorE0ELSN_0ELNSM_7ScaleInE0ELSO_0EEEEEENS4_6LayoutISC_NS5_IJNSA_ILi0EEESS_SS_EEEEENS5_IJNS4_10UnderscoreESV_SV_EEEEENS4_13SM90_TMA_LOADENS4_14ComposedLayoutINS4_7SwizzleILi3ELi4ELi3EEENS4_18smem_ptr_flag_bitsILi16EEENSR_INS5_IJNSA_ILi8EEESF_EEENS5_IJSF_SB_EEEEEEEvNS4_8identityESY_S18_vS19_EENS_8epilogue10collective18CollectiveEpilogueINS1B_23Sm100TmaWarpSpecializedILi4ELi2ELi32ELb1ELb0EEEJSG_NS5_IJNSR_ISE_SB_EENSR_INSA_ILi32EEESB_EEEEESH_SI_SH_SI_NS1B_6fusion15FusionCallbacksIS1F_NS1K_17LinearCombinationISH_fSH_fLNS_15FloatRoundStyleE2EEESG_S1J_JEEENS4_5SM1004TMEM4LOAD26SM100_TMEM_LOAD_32dp32b32xESY_NSZ_INS10_ILi2ELi4ELi3EEES13_NSR_INS5_IJS14_S1H_EEENS5_IJS1H_SB_EEEEEEENS4_39AutoVectorizingCopyWithAssumedAlignmentILi128EEENS4_14SM90_TMA_STOREES1Y_S20_S20_EEEvvEEEEvNT_6ParamsE)
        /*0008*/ 	.word	0x0000006e


	//----- nvinfo : EIATTR_FRAME_SIZE
	.align		4
.L_19:
        /*000c*/ 	.byte	0x04, 0x11
        /*000e*/ 	.short	(.L_21 - .L_20)
	.align		4
.L_20:
        /*0010*/ 	.word	index@($__internal_2_$__cuda_sm10x_tcgen05_guardrail_trap_unallocated_columns_being_dealloced)
        /*0014*/ 	.word	0x00000000


	//----- nvinfo : EIATTR_FRAME_SIZE
	.align		4
.L_21:
        /*0018*/ 	.byte	0x04, 0x11
        /*001a*/ 	.short	(.L_23 - .L_22)
	.align		4
.L_22:
        /*001c*/ 	.word	index@($__internal_1_$__cuda_sm10x_tcgen05_guardrail_trap_phase_invalid_during_alloc)
        /*0020*/ 	.word	0x00000000


	//----- nvinfo : EIATTR_FRAME_SIZE
	.align		4
.L_23:
        /*0024*/ 	.byte	0x04, 0x11
        /*0026*/ 	.short	(.L_25 - .L_24)
	.align		4
.L_24:
        /*0028*/ 	.word	index@($__internal_0_$__cuda_sm10x_tcgen05_guardrail_trap_col_being_dealloced_not_returned_by_alloc)
        /*002c*/ 	.word	0x00000000


	//----- nvinfo : EIATTR_FRAME_SIZE
	.align		4
.L_25:
        /*0030*/ 	.byte	0x04, 0x11
        /*0032*/ 	.short	(.L_27 - .L_26)
	.align		4
.L_26:
        /*0034*/ 	.word	index@(_ZN7cutlass13device_kernelINS_4gemm6kernel13GemmUniversalIN4cute5tupleIJiiiiEEENS1_10collective13CollectiveMmaINS1_35MainloopSm100TmaUmmaWarpSpecializedILi3ELi2ELi4ENS5_IJNS4_1CILi1EEESB_SB_EEEEENS5_IJNSA_ILi128EEESE_NSA_ILi64EEEEEENS_10bfloat16_tENS5_IJlSB_lEEESH_SI_NS4_8TiledMMAINS4_8MMA_AtomIJNS4_20SM100_MMA_F16BF16_SSISH_SH_fLi128ELi128ELNS4_4UMMA5MajorE0ELSN_0ELNSM_7ScaleInE0ELSO_0EEEEEENS4_6LayoutISC_NS5_IJNSA_ILi0EEESS_SS_EEEEENS5_IJNS4_10UnderscoreESV_SV_EEEEENS4_13SM90_TMA_LOADENS4_14ComposedLayoutINS4_7SwizzleILi3ELi4ELi3EEENS4_18smem_ptr_flag_bitsILi16EEENSR_INS5_IJNSA_ILi8EEESF_EEENS5_IJSF_SB_EEEEEEEvNS4_8identityESY_S18_vS19_EENS_8epilogue10collective18CollectiveEpilogueINS1B_23Sm100TmaWarpSpecializedILi4ELi2ELi32ELb1ELb0EEEJSG_NS5_IJNSR_ISE_SB_EENSR_INSA_ILi32EEESB_EEEEESH_SI_SH_SI_NS1B_6fusion15FusionCallbacksIS1F_NS1K_17LinearCombinationISH_fSH_fLNS_15FloatRoundStyleE2EEESG_S1J_JEEENS4_5SM1004TMEM4LOAD26SM100_TMEM_LOAD_32dp32b32xESY_NSZ_INS10_ILi2ELi4ELi3EEES13_NSR_INS5_IJS14_S1H_EEENS5_IJS1H_SB_EEEEEEENS4_39AutoVectorizingCopyWithAssumedAlignmentILi128EEENS4_14SM90_TMA_STOREES1Y_S20_S20_EEEvvEEEEvNT_6ParamsE)
        /*0038*/ 	.word	0x00000000


	//----- nvinfo : EIATTR_MIN_STACK_SIZE
	.align		4
.L_27:
        /*003c*/ 	.byte	0x04, 0x12
        /*003e*/ 	.short	(.L_29 - .L_28)
	.align		4
.L_28:
        /*0040*/ 	.word	index@(_ZN7cutlass13device_kernelINS_4gemm6kernel13GemmUniversalIN4cute5tupleIJiiiiEEENS1_10collective13CollectiveMmaINS1_35MainloopSm100TmaUmmaWarpSpecializedILi3ELi2ELi4ENS5_IJNS4_1CILi1EEESB_SB_EEEEENS5_IJNSA_ILi128EEESE_NSA_ILi64EEEEEENS_10bfloat16_tENS5_IJlSB_lEEESH_SI_NS4_8TiledMMAINS4_8MMA_AtomIJNS4_20SM100_MMA_F16BF16_SSISH_SH_fLi128ELi128ELNS4_4UMMA5MajorE0ELSN_0ELNSM_7ScaleInE0ELSO_0EEEEEENS4_6LayoutISC_NS5_IJNSA_ILi0EEESS_SS_EEEEENS5_IJNS4_10UnderscoreESV_SV_EEEEENS4_13SM90_TMA_LOADENS4_14ComposedLayoutINS4_7SwizzleILi3ELi4ELi3EEENS4_18smem_ptr_flag_bitsILi16EEENSR_INS5_IJNSA_ILi8EEESF_EEENS5_IJSF_SB_EEEEEEEvNS4_8identityESY_S18_vS19_EENS_8epilogue10collective18CollectiveEpilogueINS1B_23Sm100TmaWarpSpecializedILi4ELi2ELi32ELb1ELb0EEEJSG_NS5_IJNSR_ISE_SB_EENSR_INSA_ILi32EEESB_EEEEESH_SI_SH_SI_NS1B_6fusion15FusionCallbacksIS1F_NS1K_17LinearCombinationISH_fSH_fLNS_15FloatRoundStyleE2EEESG_S1J_JEEENS4_5SM1004TMEM4LOAD26SM100_TMEM_LOAD_32dp32b32xESY_NSZ_INS10_ILi2ELi4ELi3EEES13_NSR_INS5_IJS14_S1H_EEENS5_IJS1H_SB_EEEEEEENS4_39AutoVectorizingCopyWithAssumedAlignmentILi128EEENS4_14SM90_TMA_STOREES1Y_S20_S20_EEEvvEEEEvNT_6ParamsE)
        /*0044*/ 	.word	0x00000000
.L_29:


//--------------------- .nv.compat                --------------------------
	.section	.nv.compat,"",@"SHT_CUDA_COMPAT_INFO"
	.align	4
        /*0000*/ 	.byte	0x02, 0x09, 0x01, 0x00, 0x02, 0x02, 0x02, 0x00, 0x02, 0x05, 0x05, 0x00, 0x03, 0x07, 0x01, 0x01
        /*0010*/ 	.byte	0x02, 0x03, 0x01, 0x00, 0x02, 0x06, 0x01, 0x00, 0x04, 0x0b, 0x08, 0x00, 0x09, 0x00, 0x00, 0x00
        /*0020*/ 	.byte	0x00, 0x00, 0x00, 0x00


//--------------------- .nv.info._ZN7cutlass13device_kernelINS_4gemm6kernel13GemmUniversalIN4cute5tupleIJiiiiEEENS1_10collective13CollectiveMmaINS1_35MainloopSm100TmaUmmaWarpSpecializedILi3ELi2ELi4ENS5_IJNS4_1CILi1EEESB_SB_EEEEENS5_IJNSA_ILi128EEESE_NSA_ILi64EEEEEENS_10bfloat16_tENS5_IJlSB_lEEESH_SI_NS4_8TiledMMAINS4_8MMA_AtomIJNS4_20SM100_MMA_F16BF16_SSISH_SH_fLi128ELi128ELNS4_4UMMA5MajorE0ELSN_0ELNSM_7ScaleInE0ELSO_0EEEEEENS4_6LayoutISC_NS5_IJNSA_ILi0EEESS_SS_EEEEENS5_IJNS4_10UnderscoreESV_SV_EEEEENS4_13SM90_TMA_LOADENS4_14ComposedLayoutINS4_7SwizzleILi3ELi4ELi3EEENS4_18smem_ptr_flag_bitsILi16EEENSR_INS5_IJNSA_ILi8EEESF_EEENS5_IJSF_SB_EEEEEEEvNS4_8identityESY_S18_vS19_EENS_8epilogue10collective18CollectiveEpilogueINS1B_23Sm100TmaWarpSpecializedILi4ELi2ELi32ELb1ELb0EEEJSG_NS5_IJNSR_ISE_SB_EENSR_INSA_ILi32EEESB_EEEEESH_SI_SH_SI_NS1B_6fusion15FusionCallbacksIS1F_NS1K_17LinearCombinationISH_fSH_fLNS_15FloatRoundStyleE2EEESG_S1J_JEEENS4_5SM1004TMEM4LOAD26SM100_TMEM_LOAD_32dp32b32xESY_NSZ_INS10_ILi2ELi4ELi3EEES13_NSR_INS5_IJS14_S1H_EEENS5_IJS1H_SB_EEEEEEENS4_39AutoVectorizingCopyWithAssumedAlignmentILi128EEENS4_14SM90_TMA_STOREES1Y_S20_S20_EEEvvEEEEvNT_6ParamsE --------------------------
	.section	.nv.info._ZN7cutlass13device_kernelINS_4gemm6kernel13GemmUniversalIN4cute5tupleIJiiiiEEENS1_10collective13CollectiveMmaINS1_35MainloopSm100TmaUmmaWarpSpecializedILi3ELi2ELi4ENS5_IJNS4_1CILi1EEESB_SB_EEEEENS5_IJNSA_ILi128EEESE_NSA_ILi64EEEEEENS_10bfloat16_tENS5_IJlSB_lEEESH_SI_NS4_8TiledMMAINS4_8MMA_AtomIJNS4_20SM100_MMA_F16BF16_SSISH_SH_fLi128ELi128ELNS4_4UMMA5MajorE0ELSN_0ELNSM_7ScaleInE0ELSO_0EEEEEENS4_6LayoutISC_NS5_IJNSA_ILi0EEESS_SS_EEEEENS5_IJNS4_10UnderscoreESV_SV_EEEEENS4_13SM90_TMA_LOADENS4_14ComposedLayoutINS4_7SwizzleILi3ELi4ELi3EEENS4_18smem_ptr_flag_bitsILi16EEENSR_INS5_IJNSA_ILi8EEESF_EEENS5_IJSF_SB_EEEEEEEvNS4_8identityESY_S18_vS19_EENS_8epilogue10collective18CollectiveEpilogueINS1B_23Sm100TmaWarpSpecializedILi4ELi2ELi32ELb1ELb0EEEJSG_NS5_IJNSR_ISE_SB_EENSR_INSA_ILi32EEESB_EEEEESH_SI_SH_SI_NS1B_6fusion15FusionCallbacksIS1F_NS1K_17LinearCombinationISH_fSH_fLNS_15FloatRoundStyleE2EEESG_S1J_JEEENS4_5SM1004TMEM4LOAD26SM100_TMEM_LOAD_32dp32b32xESY_NSZ_INS10_ILi2ELi4ELi3EEES13_NSR_INS5_IJS14_S1H_EEENS5_IJS1H_SB_EEEEEEENS4_39AutoVectorizingCopyWithAssumedAlignmentILi128EEENS4_14SM90_TMA_STOREES1Y_S20_S20_EEEvvEEEEvNT_6ParamsE,"",@"SHT_CUDA_INFO"
	.sectionflags	@""
	.align	4


	//----- nvinfo : EIATTR_CUDA_API_VERSION
	.align		4
        /*0000*/ 	.byte	0x04, 0x37
        /*0002*/ 	.short	(.L_31 - .L_30)
.L_30:
        /*0004*/ 	.word	0x00000082


	//----- nvinfo : EIATTR_KPARAM_INFO
	.align		4
.L_31:
        /*0008*/ 	.byte	0x04, 0x17
        /*000a*/ 	.short	(.L_33 - .L_32)
.L_32:
        /*000c*/ 	.word	0x00000000
        /*0010*/ 	.short	0x0000
        /*0012*/ 	.short	0x0000
        /*0014*/ 	.byte	0x00, 0xf0, 0x01, 0x20


	//----- nvinfo : EIATTR_AT_ENTRY_FRAGMENTS
	.align		4
.L_33:
        /*0018*/ 	.byte	0x04, 0x4f
        /*001a*/ 	.short	(.L_35 - .L_34)


	//   ....[0]....
.L_34:
        /*001c*/ 	.word	0x00000006


	//----- nvinfo : EIATTR_RESERVED_SMEM_USED
	.align		4
.L_35:
        /*0020*/ 	.byte	0x01, 0x41
	.zero		2


	//----- nvinfo : EIATTR_SPARSE_MMA_MASK
	.align		4
        /*0024*/ 	.byte	0x03, 0x50
        /*0026*/ 	.short	0x0000


	//----- nvinfo : EIATTR_TCGEN05_1CTA_USED
	.align		4
        /*0028*/ 	.byte	0x01, 0x51
	.zero		2


	//----- nvinfo : EIATTR_MAXREG_COUNT
	.align		4
        /*002c*/ 	.byte	0x03, 0x1b
        /*002e*/ 	.short	0x00ff


	//----- nvinfo : EIATTR_NUM_BARRIERS
	.align		4
        /*0030*/ 	.byte	0x02, 0x4c
        /*0032*/ 	.byte	0x07
	.zero		1


	//----- nvinfo : EIATTR_EXTERNS
	.align		4
        /*0034*/ 	.byte	0x04, 0x0f
        /*0036*/ 	.short	(.L_37 - .L_36)


	//   ....[0]....
	.align		4
.L_36:
        /*0038*/ 	.word	index@(__assertfail)


	//----- nvinfo : EIATTR_MERCURY_ISA_VERSION
	.align		4
.L_37:
        /*003c*/ 	.byte	0x03, 0x5f
        /*003e*/ 	.short	0x0101


	//----- nvinfo : EIATTR_INT_WARP_WIDE_INSTR_OFFSETS
	.align		4
        /*0040*/ 	.byte	0x04, 0x31
        /*0042*/ 	.short	(.L_39 - .L_38)


	//   ....[0]....
.L_38:
        /*0044*/ 	.word	0x00001da0


	//   ....[1]....
        /*0048*/ 	.word	0x00003750


	//   ....[2]....
        /*004c*/ 	.word	0x00003780


	//   ....[3]....
        /*0050*/ 	.word	0x000037d0


	//   ....[4]....
        /*0054*/ 	.word	0x000040f0


	//   ....[5]....
        /*0058*/ 	.word	0x00004150


	//   ....[6]....
        /*005c*/ 	.word	0x00004230


	//   ....[7]....
        /*0060*/ 	.word	0x000042a0


	//   ....[8]....
        /*0064*/ 	.word	0x000043b0


	//   ....[9]....
        /*0068*/ 	.word	0x00004440


	//   ....[10]....
        /*006c*/ 	.word	0x00004610


	//   ....[11]....
        /*0070*/ 	.word	0x00004770


	//----- nvinfo : EIATTR_COOP_GROUP_MASK_REGIDS
	.align		4
.L_39:
        /*0074*/ 	.byte	0x04, 0x29
        /*0076*/ 	.short	(.L_41 - .L_40)


	//   ....[0]....
.L_40:
        /*0078*/ 	.word	0xffffffff


	//   ....[1]....
        /*007c*/ 	.word	0xffffffff


	//   ....[2]....
        /*0080*/ 	.word	0xffffffff


	//   ....[3]....
        /*0084*/ 	.word	0xffffffff


	//   ....[4]....
        /*0088*/ 	.word	0xffffffff


	//   ....[5]....
        /*008c*/ 	.word	0xffffffff


	//   ....[6]....
        /*0090*/ 	.word	0xffffffff


	//   ....[7]....
        /*0094*/ 	.word	0xffffffff


	//   ....[8]....
        /*0098*/ 	.word	0xffffffff


	//   ....[9]....
        /*009c*/ 	.word	0xffffffff


	//   ....[10]....
        /*00a0*/ 	.word	0xffffffff


	//   ....[11]....
        /*00a4*/ 	.word	0xffffffff


	//   ....[12]....
        /*00a8*/ 	.word	0xffffffff


	//----- nvinfo : EIATTR_COOP_GROUP_INSTR_OFFSETS
	.align		4
.L_41:
        /*00ac*/ 	.byte	0x04, 0x28
        /*00ae*/ 	.short	(.L_43 - .L_42)


	//   ....[0]....
.L_42:
        /*00b0*/ 	.word	0x00000090


	//   ....[1]....
        /*00b4*/ 	.word	0x000004d0


	//   ....[2]....
        /*00b8*/ 	.word	0x00000620


	//   ....[3]....
        /*00bc*/ 	.word	0x000007c0


	//   ....[4]....
        /*00c0*/ 	.word	0x000008c0


	//   ....[5]....
        /*00c4*/ 	.word	0x00000a30


	//   ....[6]....
        /*00c8*/ 	.word	0x00000bd0


	//   ....[7]....
        /*00cc*/ 	.word	0x00001c80


	//   ....[8]....
        /*00d0*/ 	.word	0x000029d0


	//   ....[9]....
        /*00d4*/ 	.word	0x00002be0


	//   ....[10]....
        /*00d8*/ 	.word	0x00002c10


	//   ....[11]....
        /*00dc*/ 	.word	0x00003640


	//   ....[12]....
        /*00e0*/ 	.word	0x00003870


	//----- nvinfo : EIATTR_VRC_CTA_INIT_COUNT
	.align		4
.L_43:
        /*00e4*/ 	.byte	0x02, 0x4a
        /*00e6*/ 	.byte	0x80
	.zero		1


	//----- nvinfo : EIATTR_SYSCALL_OFFSETS
	.align		4
        /*00e8*/ 	.byte	0x04, 0x46
        /*00ea*/ 	.short	(.L_45 - .L_44)


	//   ....[0]....
.L_44:
        /*00ec*/ 	.word	0x000051f0


	//   ....[1]....
        /*00f0*/ 	.word	0x000052e0


	//   ....[2]....
        /*00f4*/ 	.word	0x00005a50


	//   ....[3]....
        /*00f8*/ 	.word	0x000066d0


	//   ....[4]....
        /*00fc*/ 	.word	0x00007320


	//   ....[5]....
        /*0100*/ 	.word	0x00007f70


	//----- nvinfo : EIATTR_MBARRIER_INSTR_OFFSETS
	.align		4
.L_45:
        /*0104*/ 	.byte	0x04, 0x39
        /*0106*/ 	.short	(.L_47 - .L_46)


	//   ....[0]....
.L_46:
        /*0108*/ 	.word	0x000005b0
        /*010c*/ 	.word	0x000000ff
        /*0110*/ 	.word	0x00000000
        /*0114*/ 	.short	0x0100
        /*0116*/ 	.byte	0x05
	.zero		1


	//   ....[1]....
        /*0118*/ 	.word	0x000005c0
        /*011c*/ 	.word	0x000000ff
        /*0120*/ 	.word	0x00000018
        /*0124*/ 	.short	0x0100
        /*0126*/ 	.byte	0x05
	.zero		1


	//   ....[2]....
        /*0128*/ 	.word	0x000005d0
        /*012c*/ 	.word	0x000000ff
        /*0130*/ 	.word	0x00000008
        /*0134*/ 	.short	0x0100
        /*0136*/ 	.byte	0x05
	.zero		1


	//   ....[3]....
        /*0138*/ 	.word	0x000005e0
        /*013c*/ 	.word	0x000000ff
        /*0140*/ 	.word	0x00000020
        /*0144*/ 	.short	0x0100
        /*0146*/ 	.byte	0x05
	.zero		1


	//   ....[4]....
        /*0148*/ 	.word	0x000005f0
        /*014c*/ 	.word	0x000000ff
        /*0150*/ 	.word	0x00000010
        /*0154*/ 	.short	0x0100
        /*0156*/ 	.byte	0x05
	.zero		1


	//   ....[5]....
        /*0158*/ 	.word	0x00000600
        /*015c*/ 	.word	0x000000ff
        /*0160*/ 	.word	0x00000028
        /*0164*/ 	.short	0x0100
        /*0166*/ 	.byte	0x05
	.zero		1


	//   ....[6]....
        /*0168*/ 	.word	0x00000730
        /*016c*/ 	.word	0x000000ff
        /*0170*/ 	.word	0x00000030
        /*0174*/ 	.short	0x0100
        /*0176*/ 	.byte	0x07
	.zero		1


	//   ....[7]....
        /*0178*/ 	.word	0x00000740
        /*017c*/ 	.word	0x000000ff
        /*0180*/ 	.word	0x00000050
        /*0184*/ 	.short	0x0100
        /*0186*/ 	.byte	0x07
	.zero		1


	//   ....[8]....
        /*0188*/ 	.word	0x00000750
        /*018c*/ 	.word	0x000000ff
        /*0190*/ 	.word	0x00000038
        /*0194*/ 	.short	0x0100
        /*0196*/ 	.byte	0x07
	.zero		1


	//   ....[9]....
        /*0198*/ 	.word	0x00000760
        /*019c*/ 	.word	0x000000ff
        /*01a0*/ 	.word	0x00000058
        /*01a4*/ 	.short	0x0100
        /*01a6*/ 	.byte	0x07
	.zero		1


	//   ....[10]....
        /*01a8*/ 	.word	0x00000770
        /*01ac*/ 	.word	0x000000ff
        /*01b0*/ 	.word	0x00000040
        /*01b4*/ 	.short	0x0100
        /*01b6*/ 	.byte	0x07
	.zero		1


	//   ....[11]....
        /*01b8*/ 	.word	0x00000780
        /*01bc*/ 	.word	0x000000ff
        /*01c0*/ 	.word	0x00000060
        /*01c4*/ 	.short	0x0100
        /*01c6*/ 	.byte	0x07
	.zero		1


	//   ....[12]....
        /*01c8*/ 	.word	0x00000790
        /*01cc*/ 	.word	0x000000ff
        /*01d0*/ 	.word	0x00000048
        /*01d4*/ 	.short	0x0100
        /*01d6*/ 	.byte	0x07
	.zero		1


	//   ....[13]....
        /*01d8*/ 	.word	0x000007a0
        /*01dc*/ 	.word	0x000000ff
        /*01e0*/ 	.word	0x00000068
        /*01e4*/ 	.short	0x0100
        /*01e6*/ 	.byte	0x07
	.zero		1


	//   ....[14]....
        /*01e8*/ 	.word	0x00000890
        /*01ec*/ 	.word	0x000000ff
        /*01f0*/ 	.word	0x00000070
        /*01f4*/ 	.short	0x0100
        /*01f6*/ 	.byte	0x05
	.zero		1


	//   ....[15]....
        /*01f8*/ 	.word	0x000008a0
        /*01fc*/ 	.word	0x000000ff
        /*0200*/ 	.word	0x00000078
        /*0204*/ 	.short	0x0100
        /*0206*/ 	.byte	0x05
	.zero		1


	//   ....[16]....
        /*0208*/ 	.word	0x000009e0
        /*020c*/ 	.word	0x000000ff
        /*0210*/ 	.word	0x00000080
        /*0214*/ 	.short	0x0100
        /*0216*/ 	.byte	0x05
	.zero		1


	//   ....[17]....
        /*0218*/ 	.word	0x000009f0
        /*021c*/ 	.word	0x000000ff
        /*0220*/ 	.word	0x00000090
        /*0224*/ 	.short	0x0100
        /*0226*/ 	.byte	0x05
	.zero		1


	//   ....[18]....
        /*0228*/ 	.word	0x00000a00
        /*022c*/ 	.word	0x000000ff
        /*0230*/ 	.word	0x00000088
        /*0234*/ 	.short	0x0100
        /*0236*/ 	.byte	0x05
	.zero		1


	//   ....[19]....
        /*0238*/ 	.word	0x00000a10
        /*023c*/ 	.word	0x000000ff
        /*0240*/ 	.word	0x00000098
        /*0244*/ 	.short	0x0100
        /*0246*/ 	.byte	0x05
	.zero		1


	//   ....[20]....
        /*0248*/ 	.word	0x00000b40
        /*024c*/ 	.word	0x000000ff
        /*0250*/ 	.word	0x000000a0
        /*0254*/ 	.short	0x0100
        /*0256*/ 	.byte	0x07
	.zero		1


	//   ....[21]....
        /*0258*/ 	.word	0x00000b50
        /*025c*/ 	.word	0x000000ff
        /*0260*/ 	.word	0x000000c0
        /*0264*/ 	.short	0x0100
        /*0266*/ 	.byte	0x07
	.zero		1


	//   ....[22]....
        /*0268*/ 	.word	0x00000b60
        /*026c*/ 	.word	0x000000ff
        /*0270*/ 	.word	0x000000a8
        /*0274*/ 	.short	0x0100
        /*0276*/ 	.byte	0x07
	.zero		1


	//   ....[23]....
        /*0278*/ 	.word	0x00000b70
        /*027c*/ 	.word	0x000000ff
        /*0280*/ 	.word	0x000000c8
        /*0284*/ 	.short	0x0100
        /*0286*/ 	.byte	0x07
	.zero		1


	//   ....[24]....
        /*0288*/ 	.word	0x00000b80
        /*028c*/ 	.word	0x000000ff
        /*0290*/ 	.word	0x000000b0
        /*0294*/ 	.short	0x0100
        /*0296*/ 	.byte	0x07
	.zero		1


	//   ....[25]....
        /*0298*/ 	.word	0x00000b90
        /*029c*/ 	.word	0x000000ff
        /*02a0*/ 	.word	0x000000d0
        /*02a4*/ 	.short	0x0100
        /*02a6*/ 	.byte	0x07
	.zero		1


	//   ....[26]....
        /*02a8*/ 	.word	0x00000ba0
        /*02ac*/ 	.word	0x000000ff
        /*02b0*/ 	.word	0x000000b8
        /*02b4*/ 	.short	0x0100
        /*02b6*/ 	.byte	0x07
	.zero		1


	//   ....[27]....
        /*02b8*/ 	.word	0x00000bb0
        /*02bc*/ 	.word	0x000000ff
        /*02c0*/ 	.word	0x000000d8
        /*02c4*/ 	.short	0x0100
        /*02c6*/ 	.byte	0x07
	.zero		1


	//   ....[28]....
        /*02c8*/ 	.word	0x00000ca0
        /*02cc*/ 	.word	0x000000ff
        /*02d0*/ 	.word	0x000000e0
        /*02d4*/ 	.short	0x0100
        /*02d6*/ 	.byte	0x05
	.zero		1


	//   ....[29]....
        /*02d8*/ 	.word	0x00000cb0
        /*02dc*/ 	.word	0x000000ff
        /*02e0*/ 	.word	0x000000f0
        /*02e4*/ 	.short	0x0100
        /*02e6*/ 	.byte	0x05
	.zero		1


	//   ....[30]....
        /*02e8*/ 	.word	0x00000cc0
        /*02ec*/ 	.word	0x000000ff
        /*02f0*/ 	.word	0x000000e8
        /*02f4*/ 	.short	0x0100
        /*02f6*/ 	.byte	0x05
	.zero		1


	//   ....[31]....
        /*02f8*/ 	.word	0x00000cd0
        /*02fc*/ 	.word	0x000000ff
        /*0300*/ 	.word	0x000000f8
        /*0304*/ 	.short	0x0100
        /*0306*/ 	.byte	0x05
	.zero		1


	//   ....[32]....
        /*0308*/ 	.word	0x000015a0
        /*030c*/ 	.word	0x00000002
        /*0310*/ 	.word	0x000000f0
        /*0314*/ 	.short	0x010a
        /*0316*/ 	.byte	0xff
	.zero		1


	//   ....[33]....
        /*0318*/ 	.word	0x000015d0
        /*031c*/ 	.word	0x00000002
        /*0320*/ 	.word	0x000000e0
        /*0324*/ 	.short	0x0101
        /*0326*/ 	.byte	0xff
	.zero		1


	//   ....[34]....
        /*0328*/ 	.word	0x000016a0
        /*032c*/ 	.word	0x000000ff
        /*0330*/ 	.word	0x00000018
        /*0334*/ 	.short	0x010a
        /*0336*/ 	.byte	0x08
	.zero		1


	//   ....[35]....
        /*0338*/ 	.word	0x00001740
        /*033c*/ 	.word	0x000000ff
        /*0340*/ 	.word	0x00000018
        /*0344*/ 	.short	0x010a
        /*0346*/ 	.byte	0x21
	.zero		1


	//   ....[36]....
        /*0348*/ 	.word	0x000018a0
        /*034c*/ 	.word	0x000000ff
        /*0350*/ 	.word	0x00000018
        /*0354*/ 	.short	0x010a
        /*0356*/ 	.byte	0x08
	.zero		1


	//   ....[37]....
        /*0358*/ 	.word	0x00001990
        /*035c*/ 	.word	0x000000ff
        /*0360*/ 	.word	0x00000078
        /*0364*/ 	.short	0x0101
        /*0366*/ 	.byte	0x04
	.zero		1


	//   ....[38]....
        /*0368*/ 	.word	0x000019b0
        /*036c*/ 	.word	0x000000ff
        /*0370*/ 	.word	0x00000018
        /*0374*/ 	.short	0x010a
        /*0376*/ 	.byte	0x08
	.zero		1


	//   ....[39]....
        /*0378*/ 	.word	0x00001a30
        /*037c*/ 	.word	0x000000ff
        /*0380*/ 	.word	0x00000018
        /*0384*/ 	.short	0x010a
        /*0386*/ 	.byte	0x11
	.zero		1


	//   ....[40]....
        /*0388*/ 	.word	0x00001b90
        /*038c*/ 	.word	0x000000ff
        /*0390*/ 	.word	0x00000018
        /*0394*/ 	.short	0x010a
        /*0396*/ 	.byte	0x08
	.zero		1


	//   ....[41]....
        /*0398*/ 	.word	0x00001cb0
        /*039c*/ 	.word	0x00000002
        /*03a0*/ 	.word	0x00000080
        /*03a4*/ 	.short	0x010a
        /*03a6*/ 	.byte	0xff
	.zero		1


	//   ....[42]....
        /*03a8*/ 	.word	0x00001d70
        /*03ac*/ 	.word	0x00000002
        /*03b0*/ 	.word	0x00000000
        /*03b4*/ 	.short	0x0101
        /*03b6*/ 	.byte	0xff
	.zero		1


	//   ....[43]....
        /*03b8*/ 	.word	0x000022d0
        /*03bc*/ 	.word	0x000000ff
        /*03c0*/ 	.word	0x00000000
        /*03c4*/ 	.short	0x010a
        /*03c6*/ 	.byte	0x05
	.zero		1


	//   ....[44]....
        /*03c8*/ 	.word	0x00002360
        /*03cc*/ 	.word	0x000000ff
        /*03d0*/ 	.word	0x00000000
        /*03d4*/ 	.short	0x010a
        /*03d6*/ 	.byte	0x05
	.zero		1


	//   ....[45]....
        /*03d8*/ 	.word	0x00002400
        /*03dc*/ 	.word	0x00000000
        /*03e0*/ 	.word	0x00000000
        /*03e4*/ 	.short	0x010a
        /*03e6*/ 	.byte	0xff
	.zero		1


	//   ....[46]....
        /*03e8*/ 	.word	0x00002520
        /*03ec*/ 	.word	0x00000000
        /*03f0*/ 	.word	0x000000e0
        /*03f4*/ 	.short	0x010a
        /*03f6*/ 	.byte	0xff
	.zero		1


	//   ....[47]....
        /*03f8*/ 	.word	0x00002590
        /*03fc*/ 	.word	0x00000000
        /*0400*/ 	.word	0x00000000
        /*0404*/ 	.short	0x0101
        /*0406*/ 	.byte	0xff
	.zero		1


	//   ....[48]....
        /*0408*/ 	.word	0x000025b0
        /*040c*/ 	.word	0x000000ff
        /*0410*/ 	.word	0x00000090
        /*0414*/ 	.short	0x010a
        /*0416*/ 	.byte	0x05
	.zero		1


	//   ....[49]....
        /*0418*/ 	.word	0x000026d0
        /*041c*/ 	.word	0x00000000
        /*0420*/ 	.word	0x00000080
        /*0424*/ 	.short	0x010a
        /*0426*/ 	.byte	0xff
	.zero		1


	//   ....[50]....
        /*0428*/ 	.word	0x000027d0
        /*042c*/ 	.word	0x00000000
        /*0430*/ 	.word	0x00000000
        /*0434*/ 	.short	0x0101
        /*0436*/ 	.byte	0xff
	.zero		1


	//   ....[51]....
        /*0438*/ 	.word	0x00002860
        /*043c*/ 	.word	0x000000ff
        /*0440*/ 	.word	0x00000090
        /*0444*/ 	.short	0x0106
        /*0446*/ 	.byte	0x05
	.zero		1


	//   ....[52]....
        /*0448*/ 	.word	0x00002880
        /*044c*/ 	.word	0x000000ff
        /*0450*/ 	.word	0x00000090
        /*0454*/ 	.short	0x010a
        /*0456*/ 	.byte	0x05
	.zero		1


	//   ....[53]....
        /*0458*/ 	.word	0x00002910
        /*045c*/ 	.word	0x000000ff
        /*0460*/ 	.word	0x00000090
        /*0464*/ 	.short	0x0106
        /*0466*/ 	.byte	0x04
	.zero		1


	//   ....[54]....
        /*0468*/ 	.word	0x00002950
        /*046c*/ 	.word	0x00000000
        /*0470*/ 	.word	0x00000090
        /*0474*/ 	.short	0x010a
        /*0476*/ 	.byte	0xff
	.zero		1


	//   ....[55]....
        /*0478*/ 	.word	0x00002e90
        /*047c*/ 	.word	0x00000000
        /*0480*/ 	.word	0x00000080
        /*0484*/ 	.short	0x010a
        /*0486*/ 	.byte	0xff
	.zero		1


	//   ....[56]....
        /*0488*/ 	.word	0x00002fa0
        /*048c*/ 	.word	0x00000003
        /*0490*/ 	.word	0x00000000
        /*0494*/ 	.short	0x0101
        /*0496*/ 	.byte	0xff
	.zero		1


	//   ....[57]....
        /*0498*/ 	.word	0x00002fb0
        /*049c*/ 	.word	0x000000ff
        /*04a0*/ 	.word	0x00000000
        /*04a4*/ 	.short	0x010a
        /*04a6*/ 	.byte	0x06
	.zero		1


	//   ....[58]....
        /*04a8*/ 	.word	0x00002fd0
        /*04ac*/ 	.word	0x000000ff
        /*04b0*/ 	.word	0x000000c0
        /*04b4*/ 	.short	0x010a
        /*04b6*/ 	.byte	0x07
	.zero		1


	//   ....[59]....
        /*04b8*/ 	.word	0x000030a0
        /*04bc*/ 	.word	0x000000ff
        /*04c0*/ 	.word	0x00000000
        /*04c4*/ 	.short	0x010a
        /*04c6*/ 	.byte	0x06
	.zero		1


	//   ....[60]....
        /*04c8*/ 	.word	0x000031d0
        /*04cc*/ 	.word	0x000000ff
        /*04d0*/ 	.word	0x00000000
        /*04d4*/ 	.short	0x010a
        /*04d6*/ 	.byte	0x1a
	.zero		1


	//   ....[61]....
        /*04d8*/ 	.word	0x00003470
        /*04dc*/ 	.word	0x000000ff
        /*04e0*/ 	.word	0x00000000
        /*04e4*/ 	.short	0x010a
        /*04e6*/ 	.byte	0x06
	.zero		1


	//   ....[62]....
        /*04e8*/ 	.word	0x00003500
        /*04ec*/ 	.word	0x000000ff
        /*04f0*/ 	.word	0x00000000
        /*04f4*/ 	.short	0x010a
        /*04f6*/ 	.byte	0x06
	.zero		1


	//   ....[63]....
        /*04f8*/ 	.word	0x00003590
        /*04fc*/ 	.word	0x000000ff
        /*0500*/ 	.word	0x00000000
        /*0504*/ 	.short	0x010a
        /*0506*/ 	.byte	0x06
	.zero		1


	//   ....[64]....
        /*0508*/ 	.word	0x00003620
        /*050c*/ 	.word	0x000000ff
        /*0510*/ 	.word	0x00000000
        /*0514*/ 	.short	0x010a
        /*0516*/ 	.byte	0x07
	.zero		1


	//   ....[65]....
        /*0518*/ 	.word	0x00003aa0
        /*051c*/ 	.word	0x00000000
        /*0520*/ 	.word	0x00000080
        /*0524*/ 	.short	0x010a
        /*0526*/ 	.byte	0xff
	.zero		1


	//   ....[66]....
        /*0528*/ 	.word	0x00003b60
        /*052c*/ 	.word	0x00000000
        /*0530*/ 	.word	0x00000000
        /*0534*/ 	.short	0x0101
        /*0536*/ 	.byte	0xff
	.zero		1


	//   ....[67]....
        /*0538*/ 	.word	0x00003e80
        /*053c*/ 	.word	0x000000ff
        /*0540*/ 	.word	0x00000078
        /*0544*/ 	.short	0x010a
        /*0546*/ 	.byte	0x07
	.zero		1


	//   ....[68]....
        /*0548*/ 	.word	0x00004070
        /*054c*/ 	.word	0x000000ff
        /*0550*/ 	.word	0x00000050
        /*0554*/ 	.short	0x010a
        /*0556*/ 	.byte	0x07
	.zero		1


	//   ....[69]....
        /*0558*/ 	.word	0x000041e0
        /*055c*/ 	.word	0x000000ff
        /*0560*/ 	.word	0x00000030
        /*0564*/ 	.short	0x010b
        /*0566*/ 	.byte	0x07
	.zero		1


	//   ....[70]....
        /*0568*/ 	.word	0x000041f0
        /*056c*/ 	.word	0x000000ff
        /*0570*/ 	.word	0x00000000
        /*0574*/ 	.short	0x0101
        /*0576*/ 	.byte	0x08
	.zero		1


	//   ....[71]....
        /*0578*/ 	.word	0x00004200
        /*057c*/ 	.word	0x000000ff
        /*0580*/ 	.word	0x00000058
        /*0584*/ 	.short	0x010a
        /*0586*/ 	.byte	0x07
	.zero		1


	//   ....[72]....
        /*0588*/ 	.word	0x00004350
        /*058c*/ 	.word	0x000000ff
        /*0590*/ 	.word	0x00000038
        /*0594*/ 	.short	0x010b
        /*0596*/ 	.byte	0x07
	.zero		1


	//   ....[73]....
        /*0598*/ 	.word	0x00004360
        /*059c*/ 	.word	0x000000ff
        /*05a0*/ 	.word	0x00000000
        /*05a4*/ 	.short	0x0101
        /*05a6*/ 	.byte	0x08
	.zero		1


	//   ....[74]....
        /*05a8*/ 	.word	0x00004370
        /*05ac*/ 	.word	0x000000ff
        /*05b0*/ 	.word	0x00000060
        /*05b4*/ 	.short	0x010a
        /*05b6*/ 	.byte	0x07
	.zero		1


	//   ....[75]....
        /*05b8*/ 	.word	0x000044f0
        /*05bc*/ 	.word	0x000000ff
        /*05c0*/ 	.word	0x00000040
        /*05c4*/ 	.short	0x010b
        /*05c6*/ 	.byte	0x07
	.zero		1


	//   ....[76]....
        /*05c8*/ 	.word	0x00004530
        /*05cc*/ 	.word	0x000000ff
        /*05d0*/ 	.word	0x00000000
        /*05d4*/ 	.short	0x0101
        /*05d6*/ 	.byte	0x08
	.zero		1


	//   ....[77]....
        /*05d8*/ 	.word	0x00004570
        /*05dc*/ 	.word	0x000000ff
        /*05e0*/ 	.word	0x00000068
        /*05e4*/ 	.short	0x010a
        /*05e6*/ 	.byte	0x07
	.zero		1


	//   ....[78]....
        /*05e8*/ 	.word	0x000047b0
        /*05ec*/ 	.word	0x000000ff
        /*05f0*/ 	.word	0x00000048
        /*05f4*/ 	.short	0x010b
        /*05f6*/ 	.byte	0x07
	.zero		1


	//   ....[79]....
        /*05f8*/ 	.word	0x000047d0
        /*05fc*/ 	.word	0x000000ff
        /*0600*/ 	.word	0x00000000
        /*0604*/ 	.short	0x0101
        /*0606*/ 	.byte	0x0d
	.zero		1


	//   ....[80]....
        /*0608*/ 	.word	0x00004800
        /*060c*/ 	.word	0x000000ff
        /*0610*/ 	.word	0x00000050
        /*0614*/ 	.short	0x010a
        /*0616*/ 	.byte	0x07
	.zero		1


	//   ....[81]....
        /*0618*/ 	.word	0x00004820
        /*061c*/ 	.word	0x000000ff
        /*0620*/ 	.word	0x00000058
        /*0624*/ 	.short	0x010a
        /*0626*/ 	.byte	0x07
	.zero		1


	//   ....[82]....
        /*0628*/ 	.word	0x00004840
        /*062c*/ 	.word	0x000000ff
        /*0630*/ 	.word	0x00000060
        /*0634*/ 	.short	0x010a
        /*0636*/ 	.byte	0x07
	.zero		1


	//   ....[83]....
        /*0638*/ 	.word	0x00004880
        /*063c*/ 	.word	0x00000000
        /*0640*/ 	.word	0x00000068
        /*0644*/ 	.short	0x010a
        /*0646*/ 	.byte	0xff
	.zero		1


	//   ....[84]....
        /*0648*/ 	.word	0x00004bb0
        /*064c*/ 	.word	0x00000000
        /*0650*/ 	.word	0x00000080
        /*0654*/ 	.short	0x010a
        /*0656*/ 	.byte	0xff
	.zero		1


	//   ....[85]....
        /*0658*/ 	.word	0x00004cc0
        /*065c*/ 	.word	0x00000000
        /*0660*/ 	.word	0x00000000
        /*0664*/ 	.short	0x0101
        /*0666*/ 	.byte	0xff
	.zero		1


	//   ....[86]....
        /*0668*/ 	.word	0x00005710
        /*066c*/ 	.word	0x000000ff
        /*0670*/ 	.word	0x00000030
        /*0674*/ 	.short	0x010a
        /*0676*/ 	.byte	0x30
	.zero		1


	//   ....[87]....
        /*0678*/ 	.word	0x00005750
        /*067c*/ 	.word	0x00000040
        /*0680*/ 	.word	0x000000a0
        /*0684*/ 	.short	0x010a
        /*0686*/ 	.byte	0xff
	.zero		1


	//   ....[88]....
        /*0688*/ 	.word	0x00005840
        /*068c*/ 	.word	0x000000ff
        /*0690*/ 	.word	0x00000030
        /*0694*/ 	.short	0x010a
        /*0696*/ 	.byte	0x30
	.zero		1


	//   ....[89]....
        /*0698*/ 	.word	0x00005930
        /*069c*/ 	.word	0x00000040
        /*06a0*/ 	.word	0x000000a0
        /*06a4*/ 	.short	0x010a
        /*06a6*/ 	.byte	0xff
	.zero		1


	//   ....[90]....
        /*06a8*/ 	.word	0x00006400
        /*06ac*/ 	.word	0x00000000
        /*06b0*/ 	.word	0x00000000
        /*06b4*/ 	.short	0x0101
        /*06b6*/ 	.byte	0xff
	.zero		1


	//   ....[91]....
        /*06b8*/ 	.word	0x00006410
        /*06bc*/ 	.word	0x00000002
        /*06c0*/ 	.word	0x00000030
        /*06c4*/ 	.short	0x010a
        /*06c6*/ 	.byte	0xff
	.zero		1


	//   ....[92]....
        /*06c8*/ 	.word	0x000064f0
        /*06cc*/ 	.word	0x00000002
        /*06d0*/ 	.word	0x00000030
        /*06d4*/ 	.short	0x010a
        /*06d6*/ 	.byte	0xff
	.zero		1


	//   ....[93]....
        /*06d8*/ 	.word	0x00007050
        /*06dc*/ 	.word	0x00000048
        /*06e0*/ 	.word	0x00000000
        /*06e4*/ 	.short	0x0101
        /*06e6*/ 	.byte	0xff
	.zero		1


	//   ....[94]....
        /*06e8*/ 	.word	0x00007070
        /*06ec*/ 	.word	0x00000000
        /*06f0*/ 	.word	0x00000030
        /*06f4*/ 	.short	0x010a
        /*06f6*/ 	.byte	0xff
	.zero		1


	//   ....[95]....
        /*06f8*/ 	.word	0x00007140
        /*06fc*/ 	.word	0x00000000
        /*0700*/ 	.word	0x00000030
        /*0704*/ 	.short	0x010a
        /*0706*/ 	.byte	0xff
	.zero		1


	//   ....[96]....
        /*0708*/ 	.word	0x00007ca0
        /*070c*/ 	.word	0x00000048
        /*0710*/ 	.word	0x00000000
        /*0714*/ 	.short	0x0101
        /*0716*/ 	.byte	0xff
	.zero		1


	//   ....[97]....
        /*0718*/ 	.word	0x00007cc0
        /*071c*/ 	.word	0x00000000
        /*0720*/ 	.word	0x00000030
        /*0724*/ 	.short	0x010a
        /*0726*/ 	.byte	0xff
	.zero		1


	//   ....[98]....
        /*0728*/ 	.word	0x00007d90
        /*072c*/ 	.word	0x00000000
        /*0730*/ 	.word	0x00000030
        /*0734*/ 	.short	0x010a
        /*0736*/ 	.byte	0xff
	.zero		1


	//   ....[99]....
        /*0738*/ 	.word	0x000080f0
        /*073c*/ 	.word	0x000000ff
        /*0740*/ 	.word	0x00000000
        /*0744*/ 	.short	0x0101
        /*0746*/ 	.byte	0x05
	.zero		1


	//   ....[100]....
        /*0748*/ 	.word	0x00008950
        /*074c*/ 	.word	0x00000000
        /*0750*/ 	.word	0x00000000
        /*0754*/ 	.short	0x0101
        /*0756*/ 	.byte	0xff
	.zero		1


	//   ....[101]....
        /*0758*/ 	.word	0x00008bc0
        /*075c*/ 	.word	0x000000ff
        /*0760*/ 	.word	0x00000000
        /*0764*/ 	.short	0x0101
        /*0766*/ 	.byte	0x04
	.zero		1


	//   ....[102]....
        /*0768*/ 	.word	0x00008be0
        /*076c*/ 	.word	0x00000002
        /*0770*/ 	.word	0x000000f0
        /*0774*/ 	.short	0x010a
        /*0776*/ 	.byte	0xff
	.zero		1


	//   ....[103]....
        /*0778*/ 	.word	0x00008c40
        /*077c*/ 	.word	0x00000002
        /*0780*/ 	.word	0x00000018
        /*0784*/ 	.short	0x010a
        /*0786*/ 	.byte	0xff
	.zero		1


	//   ....[104]....
        /*0788*/ 	.word	0x00008ca0
        /*078c*/ 	.word	0x00000002
        /*0790*/ 	.word	0x00000018
        /*0794*/ 	.short	0x010a
        /*0796*/ 	.byte	0xff
	.zero		1


	//   ....[105]....
        /*0798*/ 	.word	0x00008cf0
        /*079c*/ 	.word	0x00000002
        /*07a0*/ 	.word	0x00000080
        /*07a4*/ 	.short	0x010a
        /*07a6*/ 	.byte	0xff
	.zero		1


	//   ....[106]....
        /*07a8*/ 	.word	0x00008d50
        /*07ac*/ 	.word	0x00000000
        /*07b0*/ 	.word	0x00000000
        /*07b4*/ 	.short	0x010a
        /*07b6*/ 	.byte	0xff
	.zero		1


	//   ....[107]....
        /*07b8*/ 	.word	0x00008db0
        /*07bc*/ 	.word	0x00000000
        /*07c0*/ 	.word	0x00000000
        /*07c4*/ 	.short	0x010a
        /*07c6*/ 	.byte	0xff
	.zero		1


	//   ....[108]....
        /*07c8*/ 	.word	0x00008e00
        /*07cc*/ 	.word	0x00000000
        /*07d0*/ 	.word	0x000000e0
        /*07d4*/ 	.short	0x010a
        /*07d6*/ 	.byte	0xff
	.zero		1


	//   ....[109]....
        /*07d8*/ 	.word	0x00008e60
        /*07dc*/ 	.word	0x00000000
        /*07e0*/ 	.word	0x00000090
        /*07e4*/ 	.short	0x010a
        /*07e6*/ 	.byte	0xff
	.zero		1


	//   ....[110]....
        /*07e8*/ 	.word	0x00008eb0
        /*07ec*/ 	.word	0x00000000
        /*07f0*/ 	.word	0x00000080
        /*07f4*/ 	.short	0x010a
        /*07f6*/ 	.byte	0xff
	.zero		1


	//   ....[111]....
        /*07f8*/ 	.word	0x00008f10
        /*07fc*/ 	.word	0x00000000
        /*0800*/ 	.word	0x00000090
        /*0804*/ 	.short	0x010a
        /*0806*/ 	.byte	0xff
	.zero		1


	//   ....[112]....
        /*0808*/ 	.word	0x00008f60
        /*080c*/ 	.word	0x00000000
        /*0810*/ 	.word	0x00000080
        /*0814*/ 	.short	0x010a
        /*0816*/ 	.byte	0xff
	.zero		1


	//   ....[113]....
        /*0818*/ 	.word	0x00008fc0
        /*081c*/ 	.word	0x00000002
        /*0820*/ 	.word	0x000000c0
        /*0824*/ 	.short	0x010a
        /*0826*/ 	.byte	0xff
	.zero		1


	//   ....[114]....
        /*0828*/ 	.word	0x00009020
        /*082c*/ 	.word	0x00000000
        /*0830*/ 	.word	0x00000000
        /*0834*/ 	.short	0x010a
        /*0836*/ 	.byte	0xff
	.zero		1


	//   ....[115]....
        /*0838*/ 	.word	0x00009080
        /*083c*/ 	.word	0x00000000
        /*0840*/ 	.word	0x00000000
        /*0844*/ 	.short	0x010a
        /*0846*/ 	.byte	0xff
	.zero		1


	//   ....[116]....
        /*0848*/ 	.word	0x000090e0
        /*084c*/ 	.word	0x00000000
        /*0850*/ 	.word	0x00000000
        /*0854*/ 	.short	0x010a
        /*0856*/ 	.byte	0xff
	.zero		1


	//   ....[117]....
        /*0858*/ 	.word	0x00009140
        /*085c*/ 	.word	0x00000000
        /*0860*/ 	.word	0x00000000
        /*0864*/ 	.short	0x010a
        /*0866*/ 	.byte	0xff
	.zero		1


	//   ....[118]....
        /*0868*/ 	.word	0x000091a0
        /*086c*/ 	.word	0x00000000
        /*0870*/ 	.word	0x00000000
        /*0874*/ 	.short	0x010a
        /*0876*/ 	.byte	0xff
	.zero		1


	//   ....[119]....
        /*0878*/ 	.word	0x000091f0
        /*087c*/ 	.word	0x00000000
        /*0880*/ 	.word	0x00000080
        /*0884*/ 	.short	0x010a
        /*0886*/ 	.byte	0xff
	.zero		1


	//   ....[120]....
        /*0888*/ 	.word	0x00009250
        /*088c*/ 	.word	0x00000000
        /*0890*/ 	.word	0x00000078
        /*0894*/ 	.short	0x010a
        /*0896*/ 	.byte	0xff
	.zero		1


	//   ....[121]....
        /*0898*/ 	.word	0x000092b0
        /*089c*/ 	.word	0x00000000
        /*08a0*/ 	.word	0x00000050
        /*08a4*/ 	.short	0x010a
        /*08a6*/ 	.byte	0xff
	.zero		1


	//   ....[122]....
        /*08a8*/ 	.word	0x00009310
        /*08ac*/ 	.word	0x00000000
        /*08b0*/ 	.word	0x00000058
        /*08b4*/ 	.short	0x010a
        /*08b6*/ 	.byte	0xff
	.zero		1


	//   ....[123]....
        /*08b8*/ 	.word	0x00009370
        /*08bc*/ 	.word	0x00000000
        /*08c0*/ 	.word	0x00000060
        /*08c4*/ 	.short	0x010a
        /*08c6*/ 	.byte	0xff
	.zero		1


	//   ....[124]....
        /*08c8*/ 	.word	0x000093d0
        /*08cc*/ 	.word	0x00000000
        /*08d0*/ 	.word	0x00000068
        /*08d4*/ 	.short	0x010a
        /*08d6*/ 	.byte	0xff
	.zero		1


	//   ....[125]....
        /*08d8*/ 	.word	0x00009430
        /*08dc*/ 	.word	0x00000000
        /*08e0*/ 	.word	0x00000050
        /*08e4*/ 	.short	0x010a
        /*08e6*/ 	.byte	0xff
	.zero		1


	//   ....[126]....
        /*08e8*/ 	.word	0x00009490
        /*08ec*/ 	.word	0x00000000
        /*08f0*/ 	.word	0x00000058
        /*08f4*/ 	.short	0x010a
        /*08f6*/ 	.byte	0xff
	.zero		1


	//   ....[127]....
        /*08f8*/ 	.word	0x000094f0
        /*08fc*/ 	.word	0x00000000
        /*0900*/ 	.word	0x00000060
        /*0904*/ 	.short	0x010a
        /*0906*/ 	.byte	0xff
	.zero		1


	//   ....[128]....
        /*0908*/ 	.word	0x00009540
        /*090c*/ 	.word	0x00000000
        /*0910*/ 	.word	0x00000080
        /*0914*/ 	.short	0x010a
        /*0916*/ 	.byte	0xff
	.zero		1


	//   ....[129]....
        /*0918*/ 	.word	0x000095a0
        /*091c*/ 	.word	0x00000002
        /*0920*/ 	.word	0x00000030
        /*0924*/ 	.short	0x010a
        /*0926*/ 	.byte	0xff
	.zero		1


	//   ....[130]....
        /*0928*/ 	.word	0x000095f0
        /*092c*/ 	.word	0x00000040
        /*0930*/ 	.word	0x000000a0
        /*0934*/ 	.short	0x010a
        /*0936*/ 	.byte	0xff
	.zero		1


	//   ....[131]....
        /*0938*/ 	.word	0x00009640
        /*093c*/ 	.word	0x00000002
        /*0940*/ 	.word	0x00000030
        /*0944*/ 	.short	0x010a
        /*0946*/ 	.byte	0xff
	.zero		1


	//   ....[132]....
        /*0948*/ 	.word	0x00009690
        /*094c*/ 	.word	0x00000000
        /*0950*/ 	.word	0x00000030
        /*0954*/ 	.short	0x010a
        /*0956*/ 	.byte	0xff
	.zero		1


	//   ....[133]....
        /*0958*/ 	.word	0x000096e0
        /*095c*/ 	.word	0x00000000
        /*0960*/ 	.word	0x00000030
        /*0964*/ 	.short	0x010a
        /*0966*/ 	.byte	0xff
	.zero		1


	//----- nvinfo : EIATTR_NUM_MBARRIERS
	.align		4
.L_47:
        /*0968*/ 	.byte	0x03, 0x38
        /*096a*/ 	.short	0x0020


	//----- nvinfo : EIATTR_EXIT_INSTR_OFFSETS
	.align		4
        /*096c*/ 	.byte	0x04, 0x1c
        /*096e*/ 	.short	(.L_49 - .L_48)


	//   ....[0]....
.L_48:
        /*0970*/ 	.word	0x00002430


	//   ....[1]....
        /*0974*/ 	.word	0x00002920


	//   ....[2]....
        /*0978*/ 	.word	0x00002980


	//   ....[3]....
        /*097c*/ 	.word	0x00003880


	//   ....[4]....
        /*0980*/ 	.word	0x000048b0


	//   ....[5]....
        /*0984*/ 	.word	0x000048f0


	//   ....[6]....
        /*0988*/ 	.word	0x00008ab0


	//   ....[7]....
        /*098c*/ 	.word	0x00008b30


	//   ....[8]....
        /*0990*/ 	.word	0x00008b60


	//   ....[9]....
        /*0994*/ 	.word	0x00008bd0


	//----- nvinfo : EIATTR_MAX_THREADS
	.align		4
.L_49:
        /*0998*/ 	.byte	0x04, 0x05
        /*099a*/ 	.short	(.L_51 - .L_50)
.L_50:
        /*099c*/ 	.word	0x00000100
        /*09a0*/ 	.word	0x00000001
        /*09a4*/ 	.word	0x00000001


	//----- nvinfo : EIATTR_CRS_STACK_SIZE
	.align		4
.L_51:
        /*09a8*/ 	.byte	0x04, 0x1e
        /*09aa*/ 	.short	(.L_53 - .L_52)
.L_52:
        /*09ac*/ 	.word	0x00000000


	//----- nvinfo : EIATTR_CBANK_PARAM_SIZE
	.align		4
.L_53:
        /*09b0*/ 	.byte	0x03, 0x19
        /*09b2*/ 	.short	0x0800


	//----- nvinfo : EIATTR_PARAM_CBANK
	.align		4
        /*09b4*/ 	.byte	0x04, 0x0a
        /*09b6*/ 	.short	(.L_55 - .L_54)
	.align		4
.L_54:
        /*09b8*/ 	.word	index@(.nv.constant0._ZN7cutlass13device_kernelINS_4gemm6kernel13GemmUniversalIN4cute5tupleIJiiiiEEENS1_10collective13CollectiveMmaINS1_35MainloopSm100TmaUmmaWarpSpecializedILi3ELi2ELi4ENS5_IJNS4_1CILi1EEESB_SB_EEEEENS5_IJNSA_ILi128EEESE_NSA_ILi64EEEEEENS_10bfloat16_tENS5_IJlSB_lEEESH_SI_NS4_8TiledMMAINS4_8MMA_AtomIJNS4_20SM100_MMA_F16BF16_SSISH_SH_fLi128ELi128ELNS4_4UMMA5MajorE0ELSN_0ELNSM_7ScaleInE0ELSO_0EEEEEENS4_6LayoutISC_NS5_IJNSA_ILi0EEESS_SS_EEEEENS5_IJNS4_10UnderscoreESV_SV_EEEEENS4_13SM90_TMA_LOADENS4_14ComposedLayoutINS4_7SwizzleILi3ELi4ELi3EEENS4_18smem_ptr_flag_bitsILi16EEENSR_INS5_IJNSA_ILi8EEESF_EEENS5_IJSF_SB_EEEEEEEvNS4_8identityESY_S18_vS19_EENS_8epilogue10collective18CollectiveEpilogueINS1B_23Sm100TmaWarpSpecializedILi4ELi2ELi32ELb1ELb0EEEJSG_NS5_IJNSR_ISE_SB_EENSR_INSA_ILi32EEESB_EEEEESH_SI_SH_SI_NS1B_6fusion15FusionCallbacksIS1F_NS1K_17LinearCombinationISH_fSH_fLNS_15FloatRoundStyleE2EEESG_S1J_JEEENS4_5SM1004TMEM4LOAD26SM100_TMEM_LOAD_32dp32b32xESY_NSZ_INS10_ILi2ELi4ELi3EEES13_NSR_INS5_IJS14_S1H_EEENS5_IJS1H_SB_EEEEEEENS4_39AutoVectorizingCopyWithAssumedAlignmentILi128EEENS4_14SM90_TMA_STOREES1Y_S20_S20_EEEvvEEEEvNT_6ParamsE)
        /*09bc*/ 	.short	0x0380
        /*09be*/ 	.short	0x0800


	//----- nvinfo : EIATTR_SW_WAR
	.align		4
.L_55:
        /*09c0*/ 	.byte	0x04, 0x36
        /*09c2*/ 	.short	(.L_57 - .L_56)
.L_56:
        /*09c4*/ 	.word	0x00000008
.L_57:


//--------------------- .nv.callgraph             --------------------------
	.section	.nv.callgraph,"",@"SHT_CUDA_CALLGRAPH"
	.align	4
	.sectionentsize	8
	.align		4
        /*0000*/ 	.word	0x00000000
	.align		4
        /*0004*/ 	.word	0xffffffff
	.align		4
        /*0008*/ 	.word	index@(_ZN7cutlass13device_kernelINS_4gemm6kernel13GemmUniversalIN4cute5tupleIJiiiiEEENS1_10collective13CollectiveMmaINS1_35MainloopSm100TmaUmmaWarpSpecializedILi3ELi2ELi4ENS5_IJNS4_1CILi1EEESB_SB_EEEEENS5_IJNSA_ILi128EEESE_NSA_ILi64EEEEEENS_10bfloat16_tENS5_IJlSB_lEEESH_SI_NS4_8TiledMMAINS4_8MMA_AtomIJNS4_20SM100_MMA_F16BF16_SSISH_SH_fLi128ELi128ELNS4_4UMMA5MajorE0ELSN_0ELNSM_7ScaleInE0ELSO_0EEEEEENS4_6LayoutISC_NS5_IJNSA_ILi0EEESS_SS_EEEEENS5_IJNS4_10UnderscoreESV_SV_EEEEENS4_13SM90_TMA_LOADENS4_14ComposedLayoutINS4_7SwizzleILi3ELi4ELi3EEENS4_18smem_ptr_flag_bitsILi16EEENSR_INS5_IJNSA_ILi8EEESF_EEENS5_IJSF_SB_EEEEEEEvNS4_8identityESY_S18_vS19_EENS_8epilogue10collective18CollectiveEpilogueINS1B_23Sm100TmaWarpSpecializedILi4ELi2ELi32ELb1ELb0EEEJSG_NS5_IJNSR_ISE_SB_EENSR_INSA_ILi32EEESB_EEEEESH_SI_SH_SI_NS1B_6fusion15FusionCallbacksIS1F_NS1K_17LinearCombinationISH_fSH_fLNS_15FloatRoundStyleE2EEESG_S1J_JEEENS4_5SM1004TMEM4LOAD26SM100_TMEM_LOAD_32dp32b32xESY_NSZ_INS10_ILi2ELi4ELi3EEES13_NSR_INS5_IJS14_S1H_EEENS5_IJS1H_SB_EEEEEEENS4_39AutoVectorizingCopyWithAssumedAlignmentILi128EEENS4_14SM90_TMA_STOREES1Y_S20_S20_EEEvvEEEEvNT_6ParamsE)
	.align		4
        /*000c*/ 	.word	index@(__assertfail)
	.align		4
        /*0010*/ 	.word	0x00000000
	.align		4
        /*0014*/ 	.word	0xfffffffe
	.align		4
        /*0018*/ 	.word	0x00000000
	.align		4
        /*001c*/ 	.word	0xfffffffd
	.align		4
        /*0020*/ 	.word	0x00000000
	.align		4
        /*0024*/ 	.word	0xfffffffc


//--------------------- .nv.constant4             --------------------------
	.section	.nv.constant4,"a",@progbits
	.align	8
	.align		8
.nv.constant4:
        /*0000*/ 	.dword	__assertfail
	.align		8
        /*0008*/ 	.dword	__unnamed_1
	.align		8
        /*0010*/ 	.dword	__unnamed_2
	.align		8
        /*0018*/ 	.dword	_ZN40_INTERNAL_a48739be_4_k_cu_1c79550e_330804cuda3std3__45__cpo5beginE
	.align		8
        /*0020*/ 	.dword	_ZN40_INTERNAL_a48739be_4_k_cu_1c79550e_330804cuda3std3__45__cpo3endE
	.align		8
        /*0028*/ 	.dword	_ZN40_INTERNAL_a48739be_4_k_cu_1c79550e_330804cuda3std3__45__cpo6cbeginE
	.align		8
        /*0030*/ 	.dword	_ZN40_INTERNAL_a48739be_4_k_cu_1c79550e_330804cuda3std3__45__cpo4cendE
	.align		8
        /*0038*/ 	.dword	_ZN40_INTERNAL_a48739be_4_k_cu_1c79550e_330804cuda3std3__442_GLOBAL__N__a48739be_4_k_cu_1c79550e_330806ignoreE
	.align		8
        /*0040*/ 	.dword	_ZN40_INTERNAL_a48739be_4_k_cu_1c79550e_330804cuda3std3__419piecewise_constructE
	.align		8
        /*0048*/ 	.dword	_ZN40_INTERNAL_a48739be_4_k_cu_1c79550e_330804cuda3std3__48in_placeE
	.align		8
        /*0050*/ 	.dword	_ZN40_INTERNAL_a48739be_4_k_cu_1c79550e_330804cuda3std6ranges3__45__cpo4swapE
	.align		8
        /*0058*/ 	.dword	_ZN40_INTERNAL_a48739be_4_k_cu_1c79550e_330804cuda3std6ranges3__45__cpo9iter_moveE
	.align		8
        /*0060*/ 	.dword	_ZN40_INTERNAL_a48739be_4_k_cu_1c79550e_330804cute7productE
	.align		8
        /*0068*/ 	.dword	_ZN40_INTERNAL_a48739be_4_k_cu_1c79550e_330804cute1_E
	.align		8
        /*0070*/ 	.dword	$str$25
	.align		8
        /*0078*/ 	.dword	$str$26
	.align		8
        /*0080*/ 	.dword	$str$27
	.align		8
        /*0088*/ 	.dword	$str$28


//--------------------- .text._ZN7cutlass13device_kernelINS_4gemm6kernel13GemmUniversalIN4cute5tupleIJiiiiEEENS1_10collective13CollectiveMmaINS1_35MainloopSm100TmaUmmaWarpSpecializedILi3ELi2ELi4ENS5_IJNS4_1CILi1EEESB_SB_EEEEENS5_IJNSA_ILi128EEESE_NSA_ILi64EEEEEENS_10bfloat16_tENS5_IJlSB_lEEESH_SI_NS4_8TiledMMAINS4_8MMA_AtomIJNS4_20SM100_MMA_F16BF16_SSISH_SH_fLi128ELi128ELNS4_4UMMA5MajorE0ELSN_0ELNSM_7ScaleInE0ELSO_0EEEEEENS4_6LayoutISC_NS5_IJNSA_ILi0EEESS_SS_EEEEENS5_IJNS4_10UnderscoreESV_SV_EEEEENS4_13SM90_TMA_LOADENS4_14ComposedLayoutINS4_7SwizzleILi3ELi4ELi3EEENS4_18smem_ptr_flag_bitsILi16EEENSR_INS5_IJNSA_ILi8EEESF_EEENS5_IJSF_SB_EEEEEEEvNS4_8identityESY_S18_vS19_EENS_8epilogue10collective18CollectiveEpilogueINS1B_23Sm100TmaWarpSpecializedILi4ELi2ELi32ELb1ELb0EEEJSG_NS5_IJNSR_ISE_SB_EENSR_INSA_ILi32EEESB_EEEEESH_SI_SH_SI_NS1B_6fusion15FusionCallbacksIS1F_NS1K_17LinearCombinationISH_fSH_fLNS_15FloatRoundStyleE2EEESG_S1J_JEEENS4_5SM1004TMEM4LOAD26SM100_TMEM_LOAD_32dp32b32xESY_NSZ_INS10_ILi2ELi4ELi3EEES13_NSR_INS5_IJS14_S1H_EEENS5_IJS1H_SB_EEEEEEENS4_39AutoVectorizingCopyWithAssumedAlignmentILi128EEENS4_14SM90_TMA_STOREES1Y_S20_S20_EEEvvEEEEvNT_6ParamsE --------------------------
	.section	.text._ZN7cutlass13device_kernelINS_4gemm6kernel13GemmUniversalIN4cute5tupleIJiiiiEEENS1_10collective13CollectiveMmaINS1_35MainloopSm100TmaUmmaWarpSpecializedILi3ELi2ELi4ENS5_IJNS4_1CILi1EEESB_SB_EEEEENS5_IJNSA_ILi128EEESE_NSA_ILi64EEEEEENS_10bfloat16_tENS5_IJlSB_lEEESH_SI_NS4_8TiledMMAINS4_8MMA_AtomIJNS4_20SM100_MMA_F16BF16_SSISH_SH_fLi128ELi128ELNS4_4UMMA5MajorE0ELSN_0ELNSM_7ScaleInE0ELSO_0EEEEEENS4_6LayoutISC_NS5_IJNSA_ILi0EEESS_SS_EEEEENS5_IJNS4_10UnderscoreESV_SV_EEEEENS4_13SM90_TMA_LOADENS4_14ComposedLayoutINS4_7SwizzleILi3ELi4ELi3EEENS4_18smem_ptr_flag_bitsILi16EEENSR_INS5_IJNSA_ILi8EEESF_EEENS5_IJSF_SB_EEEEEEEvNS4_8identityESY_S18_vS19_EENS_8epilogue10collective18CollectiveEpilogueINS1B_23Sm100TmaWarpSpecializedILi4ELi2ELi32ELb1ELb0EEEJSG_NS5_IJNSR_ISE_SB_EENSR_INSA_ILi32EEESB_EEEEESH_SI_SH_SI_NS1B_6fusion15FusionCallbacksIS1F_NS1K_17LinearCombinationISH_fSH_fLNS_15FloatRoundStyleE2EEESG_S1J_JEEENS4_5SM1004TMEM4LOAD26SM100_TMEM_LOAD_32dp32b32xESY_NSZ_INS10_ILi2ELi4ELi3EEES13_NSR_INS5_IJS14_S1H_EEENS5_IJS1H_SB_EEEEEEENS4_39AutoVectorizingCopyWithAssumedAlignmentILi128EEENS4_14SM90_TMA_STOREES1Y_S20_S20_EEEvvEEEEvNT_6ParamsE,"ax",@progbits
	.align	128
.text._ZN7cutlass13device_kernelINS_4gemm6kernel13GemmUniversalIN4cute5tupleIJiiiiEEENS1_10collective13CollectiveMmaINS1_35MainloopSm100TmaUmmaWarpSpecializedILi3ELi2ELi4ENS5_IJNS4_1CILi1EEESB_SB_EEEEENS5_IJNSA_ILi128EEESE_NSA_ILi64EEEEEENS_10bfloat16_tENS5_IJlSB_lEEESH_SI_NS4_8TiledMMAINS4_8MMA_AtomIJNS4_20SM100_MMA_F16BF16_SSISH_SH_fLi128ELi128ELNS4_4UMMA5MajorE0ELSN_0ELNSM_7ScaleInE0ELSO_0EEEEEENS4_6LayoutISC_NS5_IJNSA_ILi0EEESS_SS_EEEEENS5_IJNS4_10UnderscoreESV_SV_EEEEENS4_13SM90_TMA_LOADENS4_14ComposedLayoutINS4_7SwizzleILi3ELi4ELi3EEENS4_18smem_ptr_flag_bitsILi16EEENSR_INS5_IJNSA_ILi8EEESF_EEENS5_IJSF_SB_EEEEEEEvNS4_8identityESY_S18_vS19_EENS_8epilogue10collective18CollectiveEpilogueINS1B_23Sm100TmaWarpSpecializedILi4ELi2ELi32ELb1ELb0EEEJSG_NS5_IJNSR_ISE_SB_EENSR_INSA_ILi32EEESB_EEEEESH_SI_SH_SI_NS1B_6fusion15FusionCallbacksIS1F_NS1K_17LinearCombinationISH_fSH_fLNS_15FloatRoundStyleE2EEESG_S1J_JEEENS4_5SM1004TMEM4LOAD26SM100_TMEM_LOAD_32dp32b32xESY_NSZ_INS10_ILi2ELi4ELi3EEES13_NSR_INS5_IJS14_S1H_EEENS5_IJS1H_SB_EEEEEEENS4_39AutoVectorizingCopyWithAssumedAlignmentILi128EEENS4_14SM90_TMA_STOREES1Y_S20_S20_EEEvvEEEEvNT_6ParamsE:
        .type           _ZN7cutlass13device_kernelINS_4gemm6kernel13GemmUniversalIN4cute5tupleIJiiiiEEENS1_10collective13CollectiveMmaINS1_35MainloopSm100TmaUmmaWarpSpecializedILi3ELi2ELi4ENS5_IJNS4_1CILi1EEESB_SB_EEEEENS5_IJNSA_ILi128EEESE_NSA_ILi64EEEEEENS_10bfloat16_tENS5_IJlSB_lEEESH_SI_NS4_8TiledMMAINS4_8MMA_AtomIJNS4_20SM100_MMA_F16BF16_SSISH_SH_fLi128ELi128ELNS4_4UMMA5MajorE0ELSN_0ELNSM_7ScaleInE0ELSO_0EEEEEENS4_6LayoutISC_NS5_IJNSA_ILi0EEESS_SS_EEEEENS5_IJNS4_10UnderscoreESV_SV_EEEEENS4_13SM90_TMA_LOADENS4_14ComposedLayoutINS4_7SwizzleILi3ELi4ELi3EEENS4_18smem_ptr_flag_bitsILi16EEENSR_INS5_IJNSA_ILi8EEESF_EEENS5_IJSF_SB_EEEEEEEvNS4_8identityESY_S18_vS19_EENS_8epilogue10collective18CollectiveEpilogueINS1B_23Sm100TmaWarpSpecializedILi4ELi2ELi32ELb1ELb0EEEJSG_NS5_IJNSR_ISE_SB_EENSR_INSA_ILi32EEESB_EEEEESH_SI_SH_SI_NS1B_6fusion15FusionCallbacksIS1F_NS1K_17LinearCombinationISH_fSH_fLNS_15FloatRoundStyleE2EEESG_S1J_JEEENS4_5SM1004TMEM4LOAD26SM100_TMEM_LOAD_32dp32b32xESY_NSZ_INS10_ILi2ELi4ELi3EEES13_NSR_INS5_IJS14_S1H_EEENS5_IJS1H_SB_EEEEEEENS4_39AutoVectorizingCopyWithAssumedAlignmentILi128EEENS4_14SM90_TMA_STOREES1Y_S20_S20_EEEvvEEEEvNT_6ParamsE,@function
        .size           _ZN7cutlass13device_kernelINS_4gemm6kernel13GemmUniversalIN4cute5tupleIJiiiiEEENS1_10collective13CollectiveMmaINS1_35MainloopSm100TmaUmmaWarpSpecializedILi3ELi2ELi4ENS5_IJNS4_1CILi1EEESB_SB_EEEEENS5_IJNSA_ILi128EEESE_NSA_ILi64EEEEEENS_10bfloat16_tENS5_IJlSB_lEEESH_SI_NS4_8TiledMMAINS4_8MMA_AtomIJNS4_20SM100_MMA_F16BF16_SSISH_SH_fLi128ELi128ELNS4_4UMMA5MajorE0ELSN_0ELNSM_7ScaleInE0ELSO_0EEEEEENS4_6LayoutISC_NS5_IJNSA_ILi0EEESS_SS_EEEEENS5_IJNS4_10UnderscoreESV_SV_EEEEENS4_13SM90_TMA_LOADENS4_14ComposedLayoutINS4_7SwizzleILi3ELi4ELi3EEENS4_18smem_ptr_flag_bitsILi16EEENSR_INS5_IJNSA_ILi8EEESF_EEENS5_IJSF_SB_EEEEEEEvNS4_8identityESY_S18_vS19_EENS_8epilogue10collective18CollectiveEpilogueINS1B_23Sm100TmaWarpSpecializedILi4ELi2ELi32ELb1ELb0EEEJSG_NS5_IJNSR_ISE_SB_EENSR_INSA_ILi32EEESB_EEEEESH_SI_SH_SI_NS1B_6fusion15FusionCallbacksIS1F_NS1K_17LinearCombinationISH_fSH_fLNS_15FloatRoundStyleE2EEESG_S1J_JEEENS4_5SM1004TMEM4LOAD26SM100_TMEM_LOAD_32dp32b32xESY_NSZ_INS10_ILi2ELi4ELi3EEES13_NSR_INS5_IJS14_S1H_EEENS5_IJS1H_SB_EEEEEEENS4_39AutoVectorizingCopyWithAssumedAlignmentILi128EEENS4_14SM90_TMA_STOREES1Y_S20_S20_EEEvvEEEEvNT_6ParamsE,(.L_x_173 - _ZN7cutlass13device_kernelINS_4gemm6kernel13GemmUniversalIN4cute5tupleIJiiiiEEENS1_10collective13CollectiveMmaINS1_35MainloopSm100TmaUmmaWarpSpecializedILi3ELi2ELi4ENS5_IJNS4_1CILi1EEESB_SB_EEEEENS5_IJNSA_ILi128EEESE_NSA_ILi64EEEEEENS_10bfloat16_tENS5_IJlSB_lEEESH_SI_NS4_8TiledMMAINS4_8MMA_AtomIJNS4_20SM100_MMA_F16BF16_SSISH_SH_fLi128ELi128ELNS4_4UMMA5MajorE0ELSN_0ELNSM_7ScaleInE0ELSO_0EEEEEENS4_6LayoutISC_NS5_IJNSA_ILi0EEESS_SS_EEEEENS5_IJNS4_10UnderscoreESV_SV_EEEEENS4_13SM90_TMA_LOADENS4_14ComposedLayoutINS4_7SwizzleILi3ELi4ELi3EEENS4_18smem_ptr_flag_bitsILi16EEENSR_INS5_IJNSA_ILi8EEESF_EEENS5_IJSF_SB_EEEEEEEvNS4_8identityESY_S18_vS19_EENS_8epilogue10collective18CollectiveEpilogueINS1B_23Sm100TmaWarpSpecializedILi4ELi2ELi32ELb1ELb0EEEJSG_NS5_IJNSR_ISE_SB_EENSR_INSA_ILi32EEESB_EEEEESH_SI_SH_SI_NS1B_6fusion15FusionCallbacksIS1F_NS1K_17LinearCombinationISH_fSH_fLNS_15FloatRoundStyleE2EEESG_S1J_JEEENS4_5SM1004TMEM4LOAD26SM100_TMEM_LOAD_32dp32b32xESY_NSZ_INS10_ILi2ELi4ELi3EEES13_NSR_INS5_IJS14_S1H_EEENS5_IJS1H_SB_EEEEEEENS4_39AutoVectorizingCopyWithAssumedAlignmentILi128EEENS4_14SM90_TMA_STOREES1Y_S20_S20_EEEvvEEEEvNT_6ParamsE)
        .other          _ZN7cutlass13device_kernelINS_4gemm6kernel13GemmUniversalIN4cute5tupleIJiiiiEEENS1_10collective13CollectiveMmaINS1_35MainloopSm100TmaUmmaWarpSpecializedILi3ELi2ELi4ENS5_IJNS4_1CILi1EEESB_SB_EEEEENS5_IJNSA_ILi128EEESE_NSA_ILi64EEEEEENS_10bfloat16_tENS5_IJlSB_lEEESH_SI_NS4_8TiledMMAINS4_8MMA_AtomIJNS4_20SM100_MMA_F16BF16_SSISH_SH_fLi128ELi128ELNS4_4UMMA5MajorE0ELSN_0ELNSM_7ScaleInE0ELSO_0EEEEEENS4_6LayoutISC_NS5_IJNSA_ILi0EEESS_SS_EEEEENS5_IJNS4_10UnderscoreESV_SV_EEEEENS4_13SM90_TMA_LOADENS4_14ComposedLayoutINS4_7SwizzleILi3ELi4ELi3EEENS4_18smem_ptr_flag_bitsILi16EEENSR_INS5_IJNSA_ILi8EEESF_EEENS5_IJSF_SB_EEEEEEEvNS4_8identityESY_S18_vS19_EENS_8epilogue10collective18CollectiveEpilogueINS1B_23Sm100TmaWarpSpecializedILi4ELi2ELi32ELb1ELb0EEEJSG_NS5_IJNSR_ISE_SB_EENSR_INSA_ILi32EEESB_EEEEESH_SI_SH_SI_NS1B_6fusion15FusionCallbacksIS1F_NS1K_17LinearCombinationISH_fSH_fLNS_15FloatRoundStyleE2EEESG_S1J_JEEENS4_5SM1004TMEM4LOAD26SM100_TMEM_LOAD_32dp32b32xESY_NSZ_INS10_ILi2ELi4ELi3EEES13_NSR_INS5_IJS14_S1H_EEENS5_IJS1H_SB_EEEEEEENS4_39AutoVectorizingCopyWithAssumedAlignmentILi128EEENS4_14SM90_TMA_STOREES1Y_S20_S20_EEEvvEEEEvNT_6ParamsE,@"STO_CUDA_ENTRY STV_DEFAULT"
_ZN7cutlass13device_kernelINS_4gemm6kernel13GemmUniversalIN4cute5tupleIJiiiiEEENS1_10collective13CollectiveMmaINS1_35MainloopSm100TmaUmmaWarpSpecializedILi3ELi2ELi4ENS5_IJNS4_1CILi1EEESB_SB_EEEEENS5_IJNSA_ILi128EEESE_NSA_ILi64EEEEEENS_10bfloat16_tENS5_IJlSB_lEEESH_SI_NS4_8TiledMMAINS4_8MMA_AtomIJNS4_20SM100_MMA_F16BF16_SSISH_SH_fLi128ELi128ELNS4_4UMMA5MajorE0ELSN_0ELNSM_7ScaleInE0ELSO_0EEEEEENS4_6LayoutISC_NS5_IJNSA_ILi0EEESS_SS_EEEEENS5_IJNS4_10UnderscoreESV_SV_EEEEENS4_13SM90_TMA_LOADENS4_14ComposedLayoutINS4_7SwizzleILi3ELi4ELi3EEENS4_18smem_ptr_flag_bitsILi16EEENSR_INS5_IJNSA_ILi8EEESF_EEENS5_IJSF_SB_EEEEEEEvNS4_8identityESY_S18_vS19_EENS_8epilogue10collective18CollectiveEpilogueINS1B_23Sm100TmaWarpSpecializedILi4ELi2ELi32ELb1ELb0EEEJSG_NS5_IJNSR_ISE_SB_EENSR_INSA_ILi32EEESB_EEEEESH_SI_SH_SI_NS1B_6fusion15FusionCallbacksIS1F_NS1K_17LinearCombinationISH_fSH_fLNS_15FloatRoundStyleE2EEESG_S1J_JEEENS4_5SM1004TMEM4LOAD26SM100_TMEM_LOAD_32dp32b32xESY_NSZ_INS10_ILi2ELi4ELi3EEES13_NSR_INS5_IJS14_S1H_EEENS5_IJS1H_SB_EEEEEEENS4_39AutoVectorizingCopyWithAssumedAlignmentILi128EEENS4_14SM90_TMA_STOREES1Y_S20_S20_EEEvvEEEEvNT_6ParamsE:
[----:B------:R-:W1:Y:S01]  /*0000*/  LDC R1, c[0x0][0x37c] ;  /* 0x0000df00ff017b82 */ /* 0x000e620000000800 */
[----:B------:R-:W2:Y:S01]  /*0010*/  S2R R101, SR_TID.X ;  /* 0x0000000000657919 */ /* 0x000ea20000002100 */
[----:B------:R-:W3:Y:S01]  /*0020*/  LDCU.64 UR4, c[0x0][0x890] ;  /* 0x00011200ff0477ac */ /* 0x000ee20008000a00 */
[----:B------:R-:W-:Y:S02]  /*0030*/  PRMT R88, RZ, 0x7610, R88 ;  /* 0x00007610ff587816 */ /* 0x000fe40000000058 */
[----:B------:R-:W-:Y:S01]  /*0040*/  ELECT P5, URZ, PT ;  /* 0x0000000000ff782f */ /* 0x000fe200038a0000 */
[----:B------:R-:W4:Y:S01]  /*0050*/  LDCU.64 UR46, c[0x0][0x358] ;  /* 0x00006b00ff2e77ac */ /* 0x000f220008000a00 */
[----:B---3--:R-:W-:-:S04]  /*0060*/  UISETP.NE.U32.AND UP0, UPT, UR4, URZ, UPT ;  /* 0x000000ff0400728c */ /* 0x008fc8000bf05070 */
[----:B------:R-:W-:Y:S01]  /*0070*/  UISETP.NE.AND.EX UP0, UPT, UR5, URZ, UPT, UP0 ;  /* 0x000000ff0500728c */ /* 0x000fe2000bf05300 */
[----:B--2---:R-:W-:-:S05]  /*0080*/  SHF.R.U32.HI R92, RZ, 0x5, R101 ;  /* 0x00000005ff5c7819 */ /* 0x004fca0000011665 */
[----:B------:R-:W2:Y:S02]  /*0090*/  SHFL.IDX PT, R0, R92, RZ, 0x1f ;  /* 0x00001fff5c007589 */ /* 0x000ea400000e0000 */
[----:B--2---:R-:W-:Y:S01]  /*00a0*/  R2UR UR8, R0 ;  /* 0x00000000000872ca */ /* 0x004fe200000e0000 */
[----:B-1--4-:R-:W-:-:S14]  /*00b0*/  BRA.U UP0, `(.L_x_0) ;  /* 0x00000001002c7547 */ /* 0x012fdc000b800000 */
[----:B------:R-:W1:Y:S02]  /*00c0*/  LDCU.64 UR6, c[0x0][0x888] ;  /* 0x00011100ff0677ac */ /* 0x000e640008000a00 */
[----:B-1----:R-:W-:-:S04]  /*00d0*/  UISETP.NE.U32.AND UP0, UPT, UR6, URZ, UPT ;  /* 0x000000ff0600728c */ /* 0x002fc8000bf05070 */
[----:B------:R-:W-:-:S09]  /*00e0*/  UISETP.NE.AND.EX UP0, UPT, UR7, URZ, UPT, UP0 ;  /* 0x000000ff0700728c */ /* 0x000fd2000bf05300 */
[----:B------:R-:W-:Y:S05]  /*00f0*/  BRA.U !UP0, `(.L_x_1) ;  /* 0x0000000108107547 */ /* 0x000fea000b800000 */
[----:B------:R-:W1:Y:S02]  /*0100*/  LDC.64 R2, c[0x0][0x888] ;  /* 0x00022200ff027b82 */ /* 0x000e640000000a00 */
[----:B-1----:R1:W5:Y:S01]  /*0110*/  LDG.E R49, desc[UR46][R2.64] ;  /* 0x0000002e02317981 */ /* 0x002362000c1e1900 */
[----:B------:R-:W-:Y:S01]  /*0120*/  HFMA2 R88, -RZ, RZ, 0, 5.9604644775390625e-08 ;  /* 0x00000001ff587431 */ /* 0x000fe200000001ff */
[----:B------:R-:W-:Y:S05]  /*0130*/  BRA `(.L_x_0) ;  /* 0x00000000000c7947 */ /* 0x000fea0003800000 */
.L_x_1:
[----:B------:R-:W1:Y:S01]  /*0140*/  LDCU UR6, c[0x0][0x880] ;  /* 0x00011000ff0677ac */ /* 0x000e620008000800 */
[----:B------:R-:W-:Y:S01]  /*0150*/  HFMA2 R88, -RZ, RZ, 0, 5.9604644775390625e-08 ;  /* 0x00000001ff587431 */ /* 0x000fe200000001ff */
[----:B-1----:R-:W-:-:S07]  /*0160*/  MOV R49, UR6 ;  /* 0x0000000600317c02 */ /* 0x002fce0008000f00 */
.L_x_0:
[----:B------:R-:W2:Y:S02]  /*0170*/  LDCU.64 UR6, c[0x0][0x8b0] ;  /* 0x00011600ff0677ac */ /* 0x000ea40008000a00 */
[----:B--2---:R-:W-:-:S04]  /*0180*/  UISETP.NE.U32.AND UP0, UPT, UR6, URZ, UPT ;  /* 0x000000ff0600728c */ /* 0x004fc8000bf05070 */
[----:B------:R-:W-:-:S09]  /*0190*/  UISETP.NE.AND.EX UP0, UPT, UR7, URZ, UPT, UP0 ;  /* 0x000000ff0700728c */ /* 0x000fd2000bf05300 */
[----:B------:R-:W-:Y:S05]  /*01a0*/  BRA.U UP0, `(.L_x_2) ;  /* 0x0000000100247547 */ /* 0x000fea000b800000 */
[----:B------:R-:W2:Y:S02]  /*01b0*/  LDCU.64 UR6, c[0x0][0x8a8] ;  /* 0x00011500ff0677ac */ /* 0x000ea40008000a00 */
[----:B--2---:R-:W-:-:S04]  /*01c0*/  UISETP.NE.U32.AND UP0, UPT, UR6, URZ, UPT ;  /* 0x000000ff0600728c */ /* 0x004fc8000bf05070 */
[----:B------:R-:W-:-:S09]  /*01d0*/  UISETP.NE.AND.EX UP0, UPT, UR7, URZ, UPT, UP0 ;  /* 0x000000ff0700728c */ /* 0x000fd2000bf05300 */
[----:B------:R-:W-:Y:S05]  /*01e0*/  BRA.U !UP0, `(.L_x_3) ;  /* 0x00000001080c7547 */ /* 0x000fea000b800000 */
[----:B-1----:R-:W1:Y:S02]  /*01f0*/  LDC.64 R2, c[0x0][0x8a8] ;  /* 0x00022a00ff027b82 */ /* 0x002e640000000a00 */
[----:B-1----:R2:W5:Y:S01]  /*0200*/  LDG.E R47, desc[UR46][R2.64] ;  /* 0x0000002e022f7981 */ /* 0x002562000c1e1900 */
[----:B------:R-:W-:Y:S05]  /*0210*/  BRA `(.L_x_2) ;  /* 0x0000000000087947 */ /* 0x000fea0003800000 */
.L_x_3:
[----:B------:R-:W2:Y:S02]  /*0220*/  LDCU UR6, c[0x0][0x8a0] ;  /* 0x00011400ff0677ac */ /* 0x000ea40008000800 */
[----:B--2---:R-:W-:Y:S02]  /*0230*/  MOV R47, UR6 ;  /* 0x00000006002f7c02 */ /* 0x004fe40008000f00 */
.L_x_2:
[----:B------:R-:W-:Y:S01]  /*0240*/  IMAD.U32 R0, RZ, RZ, UR8 ;  /* 0x00000008ff007e24 */ /* 0x000fe2000f8e00ff */
[----:B------:R-:W-:Y:S04]  /*0250*/  BSSY.RECONVERGENT B0, `(.L_x_4) ;  /* 0x000000c000007945 */ /* 0x000fe80003800200 */
[C---:B------:R-:W-:Y:S02]  /*0260*/  ISETP.NE.OR P1, PT, R0.reuse, 0x1, !P5 ;  /* 0x000000010000780c */ /* 0x040fe40006f25670 */
[----:B------:R-:W-:-:S11]  /*0270*/  ISETP.NE.OR P0, PT, R0, 0x3, !P5 ;  /* 0x000000030000780c */ /* 0x000fd60006f05670 */
[----:B------:R-:W-:Y:S05]  /*0280*/  @P1 BRA `(.L_x_5) ;  /* 0x0000000000201947 */ /* 0x000fea0003800000 */
[----:B------:R-:W3:Y:S02]  /*0290*/  LDCU.64 UR6, c[0x0][0x348] ;  /* 0x00006900ff0677ac */ /* 0x000ee40008000a00 */
[----:B---3--:R-:W-:Y:S02]  /*02a0*/  UIADD3 UR10, UP1, UPT, UR6, 0x80, URZ ;  /* 0x00000080060a7890 */ /* 0x008fe4000ff3e0ff */
[----:B------:R-:W-:Y:S02]  /*02b0*/  UIADD3 UR6, UP0, UPT, UR6, 0x180, URZ ;  /* 0x0000018006067890 */ /* 0x000fe4000ff1e0ff */
[----:B------:R-:W-:Y:S02]  /*02c0*/  UIADD3.X UR11, UPT, UPT, URZ, UR7, URZ, UP1, !UPT ;  /* 0x00000007ff0b7290 */ /* 0x000fe40008ffe4ff */
[----:B------:R-:W-:-:S07]  /*02d0*/  UIADD3.X UR7, UPT, UPT, URZ, UR7, URZ, UP0, !UPT ;  /* 0x00000007ff077290 */ /* 0x000fce00087fe4ff */
[----:B------:R3:W-:Y:S02]  /*02e0*/  UTMACCTL.PF [UR10] ;  /* 0x000000000a0079b9 */ /* 0x0007e40008040000 */
[----:B------:R3:W-:Y:S02]  /*02f0*/  UTMACCTL.PF [UR6] ;  /* 0x00000000060079b9 */ /* 0x0007e40008040000 */
[----:B---3--:R-:W-:Y:S01]  /*0300*/  NOP ;  /* 0x0000000000007918 */ /* 0x008fe20000000000 */
.L_x_5:
[----:B------:R-:W-:Y:S05]  /*0310*/  BSYNC.RECONVERGENT B0 ;  /* 0x0000000000007941 */ /* 0x000fea0003800200 */
.L_x_4:
[----:B------:R-:W-:Y:S04]  /*0320*/  BSSY.RECONVERGENT B0, `(.L_x_6) ;  /* 0x000000a000007945 */ /* 0x000fe80003800200 */
        /* <DEDUP_REMOVED lines=9> */
.L_x_7:
[----:B------:R-:W-:Y:S05]  /*03c0*/  BSYNC.RECONVERGENT B0 ;  /* 0x0000000000007941 */ /* 0x000fea0003800200 */
.L_x_6:
[----:B------:R-:W3:Y:S01]  /*03d0*/  LDCU.64 UR6, c[0x0][0x888] ;  /* 0x00011100ff0677ac */ /* 0x000ee20008000a00 */
[----:B------:R-:W-:Y:S02]  /*03e0*/  UISETP.EQ.U32.AND UP1, UPT, UR4, URZ, UPT ;  /* 0x000000ff0400728c */ /* 0x000fe4000bf22070 */
[----:B------:R-:W-:Y:S02]  /*03f0*/  UPLOP3.LUT UP2, UPT, UPT, UPT, UPT, 0x80, 0x8 ;  /* 0x000000000008789c */ /* 0x000fe40003f4f070 */
[----:B---3--:R-:W-:-:S04]  /*0400*/  UISETP.NE.U32.AND UP0, UPT, UR6, URZ, UPT ;  /* 0x000000ff0600728c */ /* 0x008fc8000bf05070 */
[----:B------:R-:W-:-:S04]  /*0410*/  UISETP.NE.AND.EX UP0, UPT, UR7, URZ, UPT, UP0 ;  /* 0x000000ff0700728c */ /* 0x000fc8000bf05300 */
[----:B------:R-:W-:-:S04]  /*0420*/  UISETP.EQ.OR.EX UP3, UPT, UR5, URZ, !UP0, UP1 ;  /* 0x000000ff0500728c */ /* 0x000fc8000c762710 */
[----:B------:R-:W-:-:S05]  /*0430*/  UP2UR UR50, UPR, URZ, 0x8 ;  /* 0x00000008ff327883 */ /* 0x000fca0008000000 */
[----:B------:R-:W-:Y:S07]  /*0440*/  BRA.U !UP3, `(.L_x_8) ;  /* 0x000000010b207547 */ /* 0x000fee000b800000 */
[----:B------:R-:W-:Y:S01]  /*0450*/  UISETP.NE.U32.AND UP2, UPT, UR4, URZ, UPT ;  /* 0x000000ff0400728c */ /* 0x000fe2000bf45070 */
[----:B-----5:R-:W-:Y:S01]  /*0460*/  FSETP.NEU.AND P0, PT, R49, RZ, PT ;  /* 0x000000ff3100720b */ /* 0x020fe20003f0d000 */
[----:B------:R-:W-:Y:S02]  /*0470*/  USEL UR4, URZ, 0xffffffff, UP0 ;  /* 0xffffffffff047887 */ /* 0x000fe40008000000 */
[----:B------:R-:W-:-:S10]  /*0480*/  UISETP.NE.AND.EX UP2, UPT, UR5, URZ, UPT, UP2 ;  /* 0x000000ff0500728c */ /* 0x000fd4000bf45320 */
[----:B------:R-:W-:Y:S01]  /*0490*/  VOTEU.ANY UP1, P0 ;  /* 0x0000000000ff7886 */ /* 0x000fe20000020100 */
[----:B------:R-:W-:-:S04]  /*04a0*/  @!UP2 USEL UR4, URZ, 0xffffffff, UP1 ;  /* 0xffffffffff04a887 */ /* 0x000fc80008800000 */
[----:B------:R-:W-:-:S04]  /*04b0*/  ULOP3.LUT UR4, UR4, 0x1, URZ, 0xc0, !UPT ;  /* 0x0000000104047892 */ /* 0x000fc8000f8ec0ff */
[----:B------:R-:W-:-:S11]  /*04c0*/  UISETP.NE.U32.AND UP2, UPT, UR4, 0x1, UPT ;  /* 0x000000010400788c */ /* 0x000fd6000bf45070 */
.L_x_8:
[----:B-12---:R-:W1:Y:S01]  /*04d0*/  SHFL.IDX PT, R2, R92, RZ, 0x1f ;  /* 0x00001fff5c027589 */ /* 0x006e6200000e0000 */
[----:B------:R-:W-:-:S04]  /*04e0*/  UISETP.NE.AND UP1, UPT, UR8, 0x2, UPT ;  /* 0x000000020800788c */ /* 0x000fc8000bf25270 */
[----:B------:R-:W-:Y:S01]  /*04f0*/  USEL UR6, URZ, 0x1, UP1 ;  /* 0x00000001ff067887 */ /* 0x000fe20008800000 */
[----:B-1----:R-:W-:-:S13]  /*0500*/  ISETP.NE.AND P0, PT, R2, RZ, PT ;  /* 0x000000ff0200720c */ /* 0x002fda0003f05270 */
[----:B------:R-:W-:Y:S05]  /*0510*/  @P0 BRA `(.L_x_9) ;  /* 0x0000000000400947 */ /* 0x000fea0003800000 */
[----:B------:R-:W1:Y:S01]  /*0520*/  S2UR UR5, SR_CgaCtaId ;  /* 0x00000000000579c3 */ /* 0x000e620000008800 */
[----:B------:R-:W-:Y:S01]  /*0530*/  UMOV UR7, 0x400 ;  /* 0x0000040000077882 */ /* 0x000fe20000000000 */
[----:B------:R-:W-:Y:S01]  /*0540*/  UMOV UR4, 0x1 ;  /* 0x0000000100047882 */ /* 0x000fe20000000000 */
[----:B------:R-:W-:Y:S01]  /*0550*/  ELECT P0, URZ, PT ;  /* 0x0000000000ff782f */ /* 0x000fe20003800000 */
[----:B------:R-:W-:-:S04]  /*0560*/  UIADD3 UR10, UPT, UPT, -UR4, 0x100000, URZ ;  /* 0x00100000040a7890 */ /* 0x000fc8000fffe1ff */
[----:B------:R-:W-:Y:S02]  /*0570*/  USHF.L.U32 UR11, UR10, 0xb, URZ ;  /* 0x0000000b0a0b7899 */ /* 0x000fe400080006ff */
[----:B------:R-:W-:Y:S02]  /*0580*/  USHF.L.U32 UR10, UR10, 0x1, URZ ;  /* 0x000000010a0a7899 */ /* 0x000fe400080006ff */
[----:B-1----:R-:W-:Y:S01]  /*0590*/  ULEA UR5, UR5, UR7, 0x18 ;  /* 0x0000000705057291 */ /* 0x002fe2000f8ec0ff */
[----:B------:R-:W1:Y:S11]  /*05a0*/  FENCE.VIEW.ASYNC.S ;  /* 0x00000000000073c6 */ /* 0x000e760000000000 */
[----:B-1----:R1:W2:Y:S01]  /*05b0*/  SYNCS.EXCH.64 URZ, [UR5], UR10 ;  /* 0x0000000a05ff75b2 */ /* 0x0022a20008000100 */
[----:B------:R1:W3:Y:S01]  /*05c0*/  SYNCS.EXCH.64 URZ, [UR5+0x18], UR10 ;  /* 0x0000180a05ff75b2 */ /* 0x0002e20008000100 */
[----:B------:R1:W4:Y:S01]  /*05d0*/  SYNCS.EXCH.64 URZ, [UR5+0x8], UR10 ;  /* 0x0000080a05ff75b2 */ /* 0x0003220008000100 */
[----:B------:R1:W1:Y:S01]  /*05e0*/  SYNCS.EXCH.64 URZ, [UR5+0x20], UR10 ;  /* 0x0000200a05ff75b2 */ /* 0x0002620008000100 */
[----:B------:R1:W1:Y:S01]  /*05f0*/  SYNCS.EXCH.64 URZ, [UR5+0x10], UR10 ;  /* 0x0000100a05ff75b2 */ /* 0x0002620008000100 */
[----:B------:R1:W1:Y:S01]  /*0600*/  SYNCS.EXCH.64 URZ, [UR5+0x28], UR10 ;  /* 0x0000280a05ff75b2 */ /* 0x0002620008000100 */
[----:B------:R-:W-:Y:S01]  /*0610*/  NOP ;  /* 0x0000000000007918 */ /* 0x000fe20000000000 */
.L_x_9:
[----:B------:R-:W2:Y:S01]  /*0620*/  SHFL.IDX PT, R2, R92, RZ, 0x1f ;  /* 0x00001fff5c027589 */ /* 0x000ea200000e0000 */
[----:B------:R-:W-:Y:S01]  /*0630*/  NOP ;  /* 0x0000000000007918 */ /* 0x000fe20000000000 */
[----:B--2---:R-:W-:-:S13]  /*0640*/  ISETP.NE.AND P0, PT, R2, 0x1, PT ;  /* 0x000000010200780c */ /* 0x004fda0003f05270 */
[----:B------:R-:W-:Y:S05]  /*0650*/  @P0 BRA `(.L_x_10) ;  /* 0x0000000000580947 */ /* 0x000fea0003800000 */
[----:B------:R-:W2:Y:S01]  /*0660*/  S2UR UR7, SR_CgaCtaId ;  /* 0x00000000000779c3 */ /* 0x000ea20000008800 */
[----:B------:R-:W-:Y:S01]  /*0670*/  UMOV UR9, 0x400 ;  /* 0x0000040000097882 */ /* 0x000fe20000000000 */
[----:B-1----:R-:W-:Y:S01]  /*0680*/  UMOV UR5, 0x20 ;  /* 0x0000002000057882 */ /* 0x002fe20000000000 */
[----:B------:R-:W-:Y:S01]  /*0690*/  UMOV UR4, 0x80 ;  /* 0x0000008000047882 */ /* 0x000fe20000000000 */
[----:B------:R-:W-:-:S04]  /*06a0*/  UIADD3 UR10, UPT, UPT, -UR5, 0x100000, URZ ;  /* 0x00100000050a7890 */ /* 0x000fc8000fffe1ff */
[----:B------:R-:W-:Y:S02]  /*06b0*/  USHF.L.U32 UR11, UR10, 0xb, URZ ;  /* 0x0000000b0a0b7899 */ /* 0x000fe400080006ff */
[----:B------:R-:W-:Y:S02]  /*06c0*/  USHF.L.U32 UR10, UR10, 0x1, URZ ;  /* 0x000000010a0a7899 */ /* 0x000fe400080006ff */
[----:B------:R-:W-:-:S04]  /*06d0*/  UIADD3 UR4, UPT, UPT, -UR4, 0x100000, URZ ;  /* 0x0010000004047890 */ /* 0x000fc8000fffe1ff */
[----:B------:R-:W-:Y:S02]  /*06e0*/  USHF.L.U32 UR5, UR4, 0xb, URZ ;  /* 0x0000000b04057899 */ /* 0x000fe400080006ff */
[----:B------:R-:W-:Y:S01]  /*06f0*/  USHF.L.U32 UR4, UR4, 0x1, URZ ;  /* 0x0000000104047899 */ /* 0x000fe200080006ff */
[----:B------:R-:W-:Y:S01]  /*0700*/  ELECT P0, URZ, PT ;  /* 0x0000000000ff782f */ /* 0x000fe20003800000 */
[----:B--2---:R-:W-:Y:S01]  /*0710*/  ULEA UR7, UR7, UR9, 0x18 ;  /* 0x0000000907077291 */ /* 0x004fe2000f8ec0ff */
[----:B------:R-:W1:Y:S11]  /*0720*/  FENCE.VIEW.ASYNC.S ;  /* 0x00000000000073c6 */ /* 0x000e760000000000 */
[----:B-1----:R2:W1:Y:S01]  /*0730*/  SYNCS.EXCH.64 URZ, [UR7+0x30], UR10 ;  /* 0x0000300a07ff75b2 */ /* 0x0024620008000100 */
[----:B------:R2:W1:Y:S01]  /*0740*/  SYNCS.EXCH.64 URZ, [UR7+0x50], UR4 ;  /* 0x0000500407ff75b2 */ /* 0x0004620008000100 */
[----:B------:R2:W1:Y:S01]  /*0750*/  SYNCS.EXCH.64 URZ, [UR7+0x38], UR10 ;  /* 0x0000380a07ff75b2 */ /* 0x0004620008000100 */
[----:B------:R2:W1:Y:S01]  /*0760*/  SYNCS.EXCH.64 URZ, [UR7+0x58], UR4 ;  /* 0x0000580407ff75b2 */ /* 0x0004620008000100 */
[----:B------:R2:W1:Y:S01]  /*0770*/  SYNCS.EXCH.64 URZ, [UR7+0x40], UR10 ;  /* 0x0000400a07ff75b2 */ /* 0x0004620008000100 */
[----:B------:R2:W1:Y:S01]  /*0780*/  SYNCS.EXCH.64 URZ, [UR7+0x60], UR4 ;  /* 0x0000600407ff75b2 */ /* 0x0004620008000100 */
[----:B------:R2:W1:Y:S01]  /*0790*/  SYNCS.EXCH.64 URZ, [UR7+0x48], UR10 ;  /* 0x0000480a07ff75b2 */ /* 0x0004620008000100 */
[----:B------:R2:W1:Y:S02]  /*07a0*/  SYNCS.EXCH.64 URZ, [UR7+0x68], UR4 ;  /* 0x0000680407ff75b2 */ /* 0x0004640008000100 */
[----:B--2---:R-:W-:Y:S01]  /*07b0*/  NOP ;  /* 0x0000000000007918 */ /* 0x004fe20000000000 */
.L_x_10:
[----:B------:R-:W2:Y:S01]  /*07c0*/  SHFL.IDX PT, R2, R92, RZ, 0x1f ;  /* 0x00001fff5c027589 */ /* 0x000ea200000e0000 */
[----:B------:R-:W-:Y:S01]  /*07d0*/  NOP ;  /* 0x0000000000007918 */ /* 0x000fe20000000000 */
[----:B--2---:R-:W-:-:S13]  /*07e0*/  ISETP.NE.AND P0, PT, R2, 0x3, PT ;  /* 0x000000030200780c */ /* 0x004fda0003f05270 */
[----:B------:R-:W-:Y:S05]  /*07f0*/  @P0 BRA `(.L_x_11) ;  /* 0x0000000000300947 */ /* 0x000fea0003800000 */
[----:B-1----:R-:W1:Y:S01]  /*0800*/  S2UR UR5, SR_CgaCtaId ;  /* 0x00000000000579c3 */ /* 0x002e620000008800 */
        /* <DEDUP_REMOVED lines=8> */
[----:B-1----:R2:W1:Y:S01]  /*0890*/  SYNCS.EXCH.64 URZ, [UR5+0x70], UR10 ;  /* 0x0000700a05ff75b2 */ /* 0x0024620008000100 */
[----:B------:R2:W1:Y:S02]  /*08a0*/  SYNCS.EXCH.64 URZ, [UR5+0x78], UR10 ;  /* 0x0000780a05ff75b2 */ /* 0x0004640008000100 */
[----:B--2---:R-:W-:Y:S01]  /*08b0*/  NOP ;  /* 0x0000000000007918 */ /* 0x004fe20000000000 */
.L_x_11:
[----:B------:R-:W2:Y:S01]  /*08c0*/  SHFL.IDX PT, R2, R92, RZ, 0x1f ;  /* 0x00001fff5c027589 */ /* 0x000ea200000e0000 */
[----:B------:R-:W-:Y:S01]  /*08d0*/  NOP ;  /* 0x0000000000007918 */ /* 0x000fe20000000000 */
[----:B--2---:R-:W-:-:S13]  /*08e0*/  ISETP.NE.AND P0, PT, R2, 0x4, PT ;  /* 0x000000040200780c */ /* 0x004fda0003f05270 */
[----:B------:R-:W-:Y:S05]  /*08f0*/  @P0 BRA `(.L_x_12) ;  /* 0x00000000004c0947 */ /* 0x000fea0003800000 */
[----:B-1----:R-:W1:Y:S01]  /*0900*/  S2UR UR5, SR_CgaCtaId ;  /* 0x00000000000579c3 */ /* 0x002e620000008800 */
[----:B------:R-:W-:Y:S01]  /*0910*/  UMOV UR9, 0x100 ;  /* 0x0000010000097882 */ /* 0x000fe20000000000 */
[----:B------:R-:W-:Y:S01]  /*0920*/  UMOV UR7, 0x400 ;  /* 0x0000040000077882 */ /* 0x000fe20000000000 */
[----:B------:R-:W-:Y:S01]  /*0930*/  USEL UR9, UR9, 0xe0, UP2 ;  /* 0x000000e009097887 */ /* 0x000fe20009000000 */
[----:B------:R-:W-:Y:S01]  /*0940*/  UMOV UR4, 0x1 ;  /* 0x0000000100047882 */ /* 0x000fe20000000000 */
[----:B------:R-:W-:Y:S01]  /*0950*/  ELECT P0, URZ, PT ;  /* 0x0000000000ff782f */ /* 0x000fe20003800000 */
[----:B------:R-:W-:-:S04]  /*0960*/  UIADD3 UR10, UPT, UPT, -UR4, 0x100000, URZ ;  /* 0x00100000040a7890 */ /* 0x000fc8000fffe1ff */
[----:B------:R-:W-:Y:S02]  /*0970*/  USHF.L.U32 UR11, UR10, 0xb, URZ ;  /* 0x0000000b0a0b7899 */ /* 0x000fe400080006ff */
[----:B------:R-:W-:Y:S02]  /*0980*/  USHF.L.U32 UR10, UR10, 0x1, URZ ;  /* 0x000000010a0a7899 */ /* 0x000fe400080006ff */
[----:B------:R-:W-:-:S04]  /*0990*/  UIADD3 UR12, UPT, UPT, -UR9, 0x100000, URZ ;  /* 0x00100000090c7890 */ /* 0x000fc8000fffe1ff */
[----:B------:R-:W-:Y:S02]  /*09a0*/  USHF.L.U32 UR13, UR12, 0xb, URZ ;  /* 0x0000000b0c0d7899 */ /* 0x000fe400080006ff */
[----:B------:R-:W-:Y:S02]  /*09b0*/  USHF.L.U32 UR12, UR12, 0x1, URZ ;  /* 0x000000010c0c7899 */ /* 0x000fe400080006ff */
[----:B-1----:R-:W-:Y:S01]  /*09c0*/  ULEA UR5, UR5, UR7, 0x18 ;  /* 0x0000000705057291 */ /* 0x002fe2000f8ec0ff */
[----:B------:R-:W1:Y:S11]  /*09d0*/  FENCE.VIEW.ASYNC.S ;  /* 0x00000000000073c6 */ /* 0x000e760000000000 */
[----:B-1----:R2:W1:Y:S01]  /*09e0*/  SYNCS.EXCH.64 URZ, [UR5+0x80], UR10 ;  /* 0x0000800a05ff75b2 */ /* 0x0024620008000100 */
[----:B------:R2:W1:Y:S01]  /*09f0*/  SYNCS.EXCH.64 URZ, [UR5+0x90], UR12 ;  /* 0x0000900c05ff75b2 */ /* 0x0004620008000100 */
[----:B------:R2:W1:Y:S01]  /*0a00*/  SYNCS.EXCH.64 URZ, [UR5+0x88], UR10 ;  /* 0x0000880a05ff75b2 */ /* 0x0004620008000100 */
[----:B------:R2:W1:Y:S02]  /*0a10*/  SYNCS.EXCH.64 URZ, [UR5+0x98], UR12 ;  /* 0x0000980c05ff75b2 */ /* 0x0004640008000100 */
[----:B--2---:R-:W-:Y:S01]  /*0a20*/  NOP ;  /* 0x0000000000007918 */ /* 0x004fe20000000000 */
.L_x_12:
        /* <DEDUP_REMOVED lines=26> */
.L_x_13:
        /* <DEDUP_REMOVED lines=18> */
.L_x_14:
[----:B-1----:R-:W1:Y:S01]  /*0cf0*/  S2UR UR5, SR_CTAID.X ;  /* 0x00000000000579c3 */ /* 0x002e620000002500 */
[----:B------:R-:W-:-:S05]  /*0d00*/  CS2R.32 R87, SR_CgaSize ;  /* 0x0000000000577805 */ /* 0x000fca0000008a00 */
[----:B------:R-:W-:-:S05]  /*0d10*/  IMAD R87, R87, -0xa0, RZ ;  /* 0xffffff6057577824 */ /* 0x000fca00078e02ff */
[----:B------:R-:W-:-:S14]  /*0d20*/  R2UR UR9, R87 ;  /* 0x00000000570972ca */ /* 0x000fdc00000e0000 */
[----:B------:R-:W2:Y:S01]  /*0d30*/  LDCU UR9, c[0x0][UR9+0x2b0] ;  /* 0x00005600090977ac */ /* 0x000ea20008000800 */
[----:B------:R-:W-:Y:S01]  /*0d40*/  NOP ;  /* 0x0000000000007918 */ /* 0x000fe20000000000 */
[----:B------:R-:W-:-:S05]  /*0d50*/  CS2R.32 R87, SR_CgaSize ;  /* 0x0000000000577805 */ /* 0x000fca0000008a00 */
[----:B------:R-:W-:-:S05]  /*0d60*/  IMAD R87, R87, -0xa0, RZ ;  /* 0xffffff6057577824 */ /* 0x000fca00078e02ff */
[----:B------:R-:W-:-:S14]  /*0d70*/  R2UR UR7, R87 ;  /* 0x00000000570772ca */ /* 0x000fdc00000e0000 */
[----:B------:R-:W3:Y:S01]  /*0d80*/  LDCU UR7, c[0x0][UR7+0x2b4] ;  /* 0x00005680070777ac */ /* 0x000ee20008000800 */
[----:B------:R-:W4:Y:S08]  /*0d90*/  S2UR UR4, SR_CTAID.Y ;  /* 0x00000000000479c3 */ /* 0x000f300000002600 */
[----:B------:R-:W3:Y:S01]  /*0da0*/  LDC R10, c[0x0][0xb24] ;  /* 0x0002c900ff0a7b82 */ /* 0x000ee20000000800 */
[----:B-1----:R-:W-:-:S02]  /*0db0*/  I2FP.F32.U32 R87, UR5 ;  /* 0x0000000500577c45 */ /* 0x002fc40008201000 */
[----:B------:R-:W-:-:S05]  /*0dc0*/  CS2R.32 R3, SR_CgaSize ;  /* 0x0000000000037805 */ /* 0x000fca0000008a00 */
[----:B------:R-:W-:-:S06]  /*0dd0*/  IMAD R3, R3, -0xa0, RZ ;  /* 0xffffff6003037824 */ /* 0x000fcc00078e02ff */
[----:B------:R-:W1:Y:S01]  /*0de0*/  LDC R3, c[0x0][R3+0x2a0] ;  /* 0x0000a80003037b82 */ /* 0x000e620000000800 */
[----:B------:R-:W-:Y:S01]  /*0df0*/  MOV R15, UR5 ;  /* 0x00000005000f7c02 */ /* 0x000fe20008000f00 */
[----:B--2---:R-:W-:Y:S01]  /*0e00*/  FMUL R87, R87, UR9 ;  /* 0x0000000957577c20 */ /* 0x004fe20008400000 */
[----:B----4-:R-:W-:Y:S02]  /*0e10*/  I2FP.F32.U32 R86, UR4 ;  /* 0x0000000400567c45 */ /* 0x010fe40008201000 */
[----:B------:R-:W-:-:S05]  /*0e20*/  CS2R.32 R2, SR_CgaSize ;  /* 0x0000000000027805 */ /* 0x000fca0000008a00 */
[----:B------:R-:W-:-:S06]  /*0e30*/  IMAD R2, R2, -0xa0, RZ ;  /* 0xffffff6002027824 */ /* 0x000fcc00078e02ff */
[----:B------:R-:W2:Y:S01]  /*0e40*/  LDC R2, c[0x0][R2+0x2a4] ;  /* 0x0000a90002027b82 */ /* 0x000ea20000000800 */
[----:B------:R-:W-:Y:S01]  /*0e50*/  MOV R14, UR4 ;  /* 0x00000004000e7c02 */ /* 0x000fe20008000f00 */
[----:B------:R-:W4:Y:S01]  /*0e60*/  F2I.U32.TRUNC.NTZ R87, R87 ;  /* 0x0000005700577305 */ /* 0x000f22000020f000 */
[----:B---3--:R-:W-:-:S05]  /*0e70*/  FMUL R86, R86, UR7 ;  /* 0x0000000756567c20 */ /* 0x008fca0008400000 */
[----:B------:R-:W-:Y:S01]  /*0e80*/  BAR.SYNC.DEFER_BLOCKING 0x0 ;  /* 0x0000000000007b1d */ /* 0x000fe20000010000 */
[----:B------:R-:W-:-:S05]  /*0e90*/  ISETP.GE.AND P0, PT, R10, 0x1, PT ;  /* 0x000000010a00780c */ /* 0x000fca0003f06270 */
[----:B------:R-:W3:Y:S02]  /*0ea0*/  F2I.U32.TRUNC.NTZ R86, R86 ;  /* 0x0000005600567305 */ /* 0x000ee4000020f000 */
[----:B------:R-:W2:Y:S01]  /*0eb0*/  S2UR UR36, SR_CTAID.Z ;  /* 0x00000000002479c3 */ /* 0x000ea20000002700 */
[----:B----4-:R-:W-:-:S05]  /*0ec0*/  IADD3 R87, PT, PT, -R87, RZ, RZ ;  /* 0x000000ff57577210 */ /* 0x010fca0007ffe1ff */
[----:B-1----:R-:W-:Y:S01]  /*0ed0*/  IMAD R87, R3, R87, UR5 ;  /* 0x0000000503577e24 */ /* 0x002fe2000f8e0257 */
[----:B---3--:R-:W-:-:S05]  /*0ee0*/  IADD3 R86, PT, PT, -R86, RZ, RZ ;  /* 0x000000ff56567210 */ /* 0x008fca0007ffe1ff */
[----:B--2---:R-:W-:Y:S01]  /*0ef0*/  IMAD R86, R2, R86, UR4 ;  /* 0x0000000402567e24 */ /* 0x004fe2000f8e0256 */
[----:B------:R-:W-:Y:S06]  /*0f00*/  @!P0 BRA `(.L_x_15) ;  /* 0x0000000000b88947 */ /* 0x000fec0003800000 */
[----:B------:R-:W1:Y:S01]  /*0f10*/  LDC.64 R4, c[0x0][0xb18] ;  /* 0x0002c600ff047b82 */ /* 0x000e620000000a00 */
[----:B------:R-:W-:-:S07]  /*0f20*/  ISETP.NE.AND P0, PT, R10, 0x1, PT ;  /* 0x000000010a00780c */ /* 0x000fce0003f05270 */
[----:B------:R-:W2:Y:S08]  /*0f30*/  LDC R9, c[0x0][0xb0c] ;  /* 0x0002c300ff097b82 */ /* 0x000eb00000000800 */
[----:B------:R-:W3:Y:S08]  /*0f40*/  LDC R12, c[0x0][0x370] ;  /* 0x0000dc00ff0c7b82 */ /* 0x000ef00000000800 */
[----:B------:R-:W4:Y:S01]  /*0f50*/  LDC R11, c[0x0][0x374] ;  /* 0x0000dd00ff0b7b82 */ /* 0x000f220000000800 */
[----:B-1----:R-:W-:-:S07]  /*0f60*/  ISETP.NE.AND P1, PT, R4, 0x1, PT ;  /* 0x000000010400780c */ /* 0x002fce0003f25270 */
[----:B------:R-:W3:Y:S01]  /*0f70*/  LDC.64 R6, c[0x0][0xb10] ;  /* 0x0002c400ff067b82 */ /* 0x000ee20000000a00 */
[----:B--2---:R-:W-:-:S07]  /*0f80*/  ISETP.NE.AND P2, PT, R9, 0x1, PT ;  /* 0x000000010900780c */ /* 0x004fce0003f45270 */
[----:B------:R-:W1:Y:S08]  /*0f90*/  LDC R8, c[0x0][0xb20] ;  /* 0x0002c800ff087b82 */ /* 0x000e700000000800 */
[----:B------:R-:W2:Y:S01]  /*0fa0*/  LDC.64 R2, c[0x0][0xb28] ;  /* 0x0002ca00ff027b82 */ /* 0x000ea20000000a00 */
[----:B----4-:R-:W-:-:S04]  /*0fb0*/  IMAD.HI.U32 R13, R11, R5, RZ ;  /* 0x000000050b0d7227 */ /* 0x010fc800078e00ff */
[----:B------:R-:W-:-:S04]  /*0fc0*/  IMAD.HI.U32 R5, R14, R5, RZ ;  /* 0x000000050e057227 */ /* 0x000fc800078e00ff */
[----:B---3--:R-:W-:-:S05]  /*0fd0*/  IMAD.HI.U32 R16, R12, R6, RZ ;  /* 0x000000060c107227 */ /* 0x008fca00078e00ff */
[-C--:B------:R-:W-:Y:S01]  /*0fe0*/  @P2 SHF.R.U32.HI R12, RZ, R7.reuse, R16 ;  /* 0x00000007ff0c2219 */ /* 0x080fe20000011610 */
[----:B------:R-:W-:Y:S01]  /*0ff0*/  IMAD.HI.U32 R16, R15, R6, RZ ;  /* 0x000000060f107227 */ /* 0x000fe200078e00ff */
[-C--:B-1----:R-:W-:Y:S02]  /*1000*/  @P1 SHF.R.U32.HI R11, RZ, R8.reuse, R13 ;  /* 0x00000008ff0b1219 */ /* 0x082fe4000001160d */
[----:B------:R-:W-:Y:S02]  /*1010*/  SHF.R.U32.HI R5, RZ, R8, R5 ;  /* 0x00000008ff057219 */ /* 0x000fe40000011605 */
[----:B------:R-:W-:Y:S02]  /*1020*/  SHF.R.U32.HI R16, RZ, R7, R16 ;  /* 0x00000007ff107219 */ /* 0x000fe40000011610 */
[----:B------:R-:W-:Y:S01]  /*1030*/  SEL R5, R14, R5, !P1 ;  /* 0x000000050e057207 */ /* 0x000fe20004800000 */
[----:B--2---:R-:W-:Y:S01]  /*1040*/  IMAD.HI.U32 R13, R11, R2, RZ ;  /* 0x000000020b0d7227 */ /* 0x004fe200078e00ff */
[----:B------:R-:W-:-:S03]  /*1050*/  SEL R16, R15, R16, !P2 ;  /* 0x000000100f107207 */ /* 0x000fc60005000000 */
[----:B------:R-:W-:Y:S01]  /*1060*/  IMAD.HI.U32 R6, R12, R2, RZ ;  /* 0x000000020c067227 */ /* 0x000fe200078e00ff */
[----:B------:R-:W-:-:S04]  /*1070*/  @P0 SHF.R.U32.HI R11, RZ, R3, R13 ;  /* 0x00000003ff0b0219 */ /* 0x000fc8000001160d */
[----:B------:R-:W-:Y:S01]  /*1080*/  @P0 SHF.R.U32.HI R12, RZ, R3, R6 ;  /* 0x00000003ff0c0219 */ /* 0x000fe20000011606 */
[----:B------:R-:W-:-:S04]  /*1090*/  IMAD R11, R11, R10, RZ ;  /* 0x0000000a0b0b7224 */ /* 0x000fc800078e02ff */
[----:B------:R-:W-:Y:S01]  /*10a0*/  IMAD R6, R12, R10, RZ ;  /* 0x0000000a0c067224 */ /* 0x000fe200078e02ff */
[----:B------:R-:W-:-:S04]  /*10b0*/  ISETP.GE.AND P1, PT, R5, R11, PT ;  /* 0x0000000b0500720c */ /* 0x000fc80003f26270 */
[----:B------:R-:W-:Y:S01]  /*10c0*/  ISETP.GE.OR P1, PT, R16, R6, P1 ;  /* 0x000000061000720c */ /* 0x000fe20000f26670 */
[----:B------:R-:W-:-:S05]  /*10d0*/  IMAD.HI.U32 R6, R5, R2, RZ ;  /* 0x0000000205067227 */ /* 0x000fca00078e00ff */
[----:B------:R-:W-:-:S04]  /*10e0*/  SHF.R.U32.HI R6, RZ, R3, R6 ;  /* 0x00000003ff067219 */ /* 0x000fc80000011606 */
[----:B------:R-:W-:-:S03]  /*10f0*/  SEL R6, R5, R6, !P0 ;  /* 0x0000000605067207 */ /* 0x000fc60004000000 */
[----:B------:R-:W-:Y:S01]  /*1100*/  @!P1 IMAD.HI.U32 R7, R16, R2, RZ ;  /* 0x0000000210079227 */ /* 0x000fe200078e00ff */
[----:B------:R-:W-:-:S04]  /*1110*/  IADD3 R2, PT, PT, -R6, RZ, RZ ;  /* 0x000000ff06027210 */ /* 0x000fc80007ffe1ff */
[----:B------:R-:W-:Y:S01]  /*1120*/  @!P1 SHF.R.U32.HI R3, RZ, R3, R7 ;  /* 0x00000003ff039219 */ /* 0x000fe20000011607 */
[----:B------:R-:W-:Y:S01]  /*1130*/  IMAD R2, R10, R2, R5 ;  /* 0x000000020a027224 */ /* 0x000fe200078e0205 */
[----:B------:R-:W-:Y:S02]  /*1140*/  IADD3 R7, PT, PT, -R5, RZ, RZ ;  /* 0x000000ff05077210 */ /* 0x000fe40007ffe1ff */
[----:B------:R-:W-:-:S03]  /*1150*/  @!P1 SEL R3, R16, R3, !P0 ;  /* 0x0000000310039207 */ /* 0x000fc60004000000 */
[----:B------:R-:W-:Y:S02]  /*1160*/  IMAD R7, R4, R7, R14 ;  /* 0x0000000704077224 */ /* 0x000fe400078e020e */
[--C-:B------:R-:W-:Y:S02]  /*1170*/  @!P1 IMAD.IADD R6, R6, 0x1, -R3.reuse ;  /* 0x0000000106069824 */ /* 0x100fe400078e0a03 */
[----:B------:R-:W-:Y:S01]  /*1180*/  @!P1 IMAD R3, R2, R12, R3 ;  /* 0x0000000c02039224 */ /* 0x000fe200078e0203 */
[----:B------:R-:W-:Y:S01]  /*1190*/  IADD3 R2, PT, PT, -R16, RZ, RZ ;  /* 0x000000ff10027210 */ /* 0x000fe20007ffe1ff */
[----:B------:R-:W-:Y:S02]  /*11a0*/  @!P1 IMAD R5, R6, R10, R16 ;  /* 0x0000000a06059224 */ /* 0x000fe400078e0210 */
[----:B------:R-:W-:Y:S02]  /*11b0*/  @!P1 IMAD.MOV.U32 R16, RZ, RZ, R3 ;  /* 0x000000ffff109224 */ /* 0x000fe400078e0003 */
[----:B------:R-:W-:-:S02]  /*11c0*/  IMAD R2, R9, R2, R15 ;  /* 0x0000000209027224 */ /* 0x000fc400078e020f */
[----:B------:R-:W-:Y:S02]  /*11d0*/  IMAD R14, R5, R4, R7 ;  /* 0x00000004050e7224 */ /* 0x000fe400078e0207 */
[----:B------:R-:W-:Y:S02]  /*11e0*/  IMAD R15, R16, R9, R2 ;  /* 0x00000009100f7224 */ /* 0x000fe400078e0202 */
.L_x_15:
[----:B------:R-:W1:Y:S01]  /*11f0*/  LDCU UR4, c[0x0][0xb30] ;  /* 0x00016600ff0477ac */ /* 0x000e620008000800 */
[----:B------:R-:W2:Y:S08]  /*1200*/  S2UR UR37, SR_CgaCtaId ;  /* 0x00000000002579c3 */ /* 0x000eb00000008800 */
[----:B------:R-:W3:Y:S01]  /*1210*/  LDC R40, c[0x0][0xb24] ;  /* 0x0002c900ff287b82 */ /* 0x000ee20000000800 */
[----:B-1----:R-:W-:-:S09]  /*1220*/  UISETP.NE.AND UP1, UPT, UR4, 0x1, UPT ;  /* 0x000000010400788c */ /* 0x002fd2000bf25270 */
[----:B--2---:R-:W-:Y:S05]  /*1230*/  BRA.U UP1, `(.L_x_16) ;  /* 0x0000000101407547 */ /* 0x004fea000b800000 */
[----:B------:R-:W1:Y:S08]  /*1240*/  LDC.64 R4, c[0x0][0xb10] ;  /* 0x0002c400ff047b82 */ /* 0x000e700000000a00 */
[----:B------:R-:W2:Y:S08]  /*1250*/  LDC.64 R2, c[0x0][0xb18] ;  /* 0x0002c600ff027b82 */ /* 0x000eb00000000a00 */
[----:B------:R-:W4:Y:S08]  /*1260*/  LDC R6, c[0x0][0xb20] ;  /* 0x0002c800ff067b82 */ /* 0x000f300000000800 */
[----:B------:R-:W3:Y:S01]  /*1270*/  LDC R7, c[0x0][0xb0c] ;  /* 0x0002c300ff077b82 */ /* 0x000ee20000000800 */
[----:B-1----:R-:W-:-:S05]  /*1280*/  IMAD.HI.U32 R4, R15, R4, RZ ;  /* 0x000000040f047227 */ /* 0x002fca00078e00ff */
[----:B------:R-:W-:Y:S01]  /*1290*/  SHF.R.U32.HI R4, RZ, R5, R4 ;  /* 0x00000005ff047219 */ /* 0x000fe20000011604 */
[----:B--2---:R-:W-:Y:S01]  /*12a0*/  IMAD.HI.U32 R3, R14, R3, RZ ;  /* 0x000000030e037227 */ /* 0x004fe200078e00ff */
[----:B------:R-:W-:-:S04]  /*12b0*/  ISETP.NE.AND P0, PT, R2, 0x1, PT ;  /* 0x000000010200780c */ /* 0x000fc80003f05270 */
[----:B----4-:R-:W-:-:S04]  /*12c0*/  SHF.R.U32.HI R3, RZ, R6, R3 ;  /* 0x00000006ff037219 */ /* 0x010fc80000011603 */
[----:B------:R-:W-:Y:S02]  /*12d0*/  SEL R3, R14, R3, !P0 ;  /* 0x000000030e037207 */ /* 0x000fe40004000000 */
[----:B---3--:R-:W-:-:S04]  /*12e0*/  ISETP.NE.AND P1, PT, R7, 0x1, PT ;  /* 0x000000010700780c */ /* 0x008fc80003f25270 */
[----:B------:R-:W-:-:S05]  /*12f0*/  SEL R4, R15, R4, !P1 ;  /* 0x000000040f047207 */ /* 0x000fca0004800000 */
[----:B------:R-:W-:Y:S02]  /*1300*/  IMAD.IADD R5, R3, 0x1, -R4 ;  /* 0x0000000103057824 */ /* 0x000fe400078e0a04 */
[----:B------:R-:W-:Y:S02]  /*1310*/  IMAD.IADD R3, R4, 0x1, -R3 ;  /* 0x0000000104037824 */ /* 0x000fe400078e0a03 */
[----:B------:R-:W-:Y:S02]  /*1320*/  IMAD R15, R5, R7, R15 ;  /* 0x00000007050f7224 */ /* 0x000fe400078e020f */
[----:B------:R-:W-:-:S07]  /*1330*/  IMAD R14, R3, R2, R14 ;  /* 0x00000002030e7224 */ /* 0x000fce00078e020e */
.L_x_16:
[----:B------:R-:W-:Y:S01]  /*1340*/  BAR.SYNC.DEFER_BLOCKING 0x0 ;  /* 0x0000000000007b1d */ /* 0x000fe20000010000 */
[----:B------:R-:W-:Y:S01]  /*1350*/  UISETP.NE.AND UP1, UPT, UR8, 0x2, UPT ;  /* 0x000000020800788c */ /* 0x000fe2000bf25270 */
[----:B------:R-:W-:Y:S02]  /*1360*/  ISETP.NE.OR P5, PT, R0, 0x2, !P5 ;  /* 0x000000020000780c */ /* 0x000fe40006fa5670 */
[----:B------:R-:W-:-:S06]  /*1370*/  LOP3.LUT R2, R101, 0x1f, RZ, 0xc0, !PT ;  /* 0x0000001f65027812 */ /* 0x000fcc00078ec0ff */
[----:B------:R-:W-:Y:S05]  /*1380*/  BRA.U UP1, `(.L_x_17) ;  /* 0x0000001101307547 */ /* 0x000fea000b800000 */
[----:B------:R-:W1:Y:S01]  /*1390*/  LDCU UR13, c[0x0][0x38c] ;  /* 0x00007180ff0d77ac */ /* 0x000e620008000800 */
[----:B------:R-:W2:Y:S01]  /*13a0*/  LDC R8, c[0x0][0x370] ;  /* 0x0000dc00ff087b82 */ /* 0x000ea20000000800 */
[----:B------:R-:W-:Y:S01]  /*13b0*/  PLOP3.LUT P1, PT, PT, PT, UP2, 0x80, 0x8 ;  /* 0x000000000008781c */ /* 0x000fe20003f2f028 */
[----:B------:R-:W-:Y:S01]  /*13c0*/  IMAD.MOV.U32 R17, RZ, RZ, 0x1 ;  /* 0x00000001ff117424 */ /* 0x000fe200078e00ff */
[----:B------:R-:W-:Y:S01]  /*13d0*/  ISETP.EQ.OR P4, PT, R2, RZ, P5 ;  /* 0x000000ff0200720c */ /* 0x000fe20002f82670 */
[----:B------:R-:W-:Y:S01]  /*13e0*/  IMAD.MOV.U32 R16, RZ, RZ, RZ ;  /* 0x000000ffff107224 */ /* 0x000fe200078e00ff */
[----:B------:R-:W-:Y:S02]  /*13f0*/  PLOP3.LUT P1, PT, P1, PT, PT, 0x8, 0x80 ;  /* 0x000000000080781c */ /* 0x000fe40000f2e170 */
[----:B------:R-:W-:Y:S01]  /*1400*/  CS2R R12, SRZ ;  /* 0x00000000000c7805 */ /* 0x000fe2000001ff00 */
[----:B------:R-:W-:Y:S01]  /*1410*/  IMAD.MOV.U32 R11, RZ, RZ, 0x1 ;  /* 0x00000001ff0b7424 */ /* 0x000fe200078e00ff */
[----:B------:R-:W4:Y:S01]  /*1420*/  LDC R0, c[0x0][0x374] ;  /* 0x0000dd00ff007b82 */ /* 0x000f220000000800 */
[----:B------:R-:W2:Y:S01]  /*1430*/  LDCU.64 UR22, c[0x0][0x348] ;  /* 0x00006900ff1677ac */ /* 0x000ea20008000a00 */
[----:B------:R-:W-:Y:S01]  /*1440*/  UMOV UR6, URZ ;  /* 0x000000ff00067c82 */ /* 0x000fe20008000000 */
[----:B-1----:R-:W-:-:S04]  /*1450*/  UIADD3 UR5, UPT, UPT, UR13, 0x3f, URZ ;  /* 0x0000003f0d057890 */ /* 0x002fc8000fffe0ff */
[----:B------:R-:W-:-:S04]  /*1460*/  USHF.R.S32.HI UR4, URZ, 0x1f, UR5 ;  /* 0x0000001fff047899 */ /* 0x000fc80008011405 */
[----:B------:R-:W-:-:S04]  /*1470*/  ULEA.HI UR4, UR4, UR5, URZ, 0x6 ;  /* 0x0000000504047291 */ /* 0x000fc8000f8f30ff */
[----:B------:R-:W-:Y:S02]  /*1480*/  USHF.R.S32.HI UR15, URZ, 0x6, UR4 ;  /* 0x00000006ff0f7899 */ /* 0x000fe40008011404 */
[----:B------:R-:W-:Y:S02]  /*1490*/  UIADD3 UR4, UPT, UPT, UR13, -0x1, URZ ;  /* 0xffffffff0d047890 */ /* 0x000fe4000fffe0ff */
[----:B------:R-:W-:Y:S02]  /*14a0*/  UISETP.LT.U32.AND UP0, UPT, UR15, 0x3, UPT ;  /* 0x000000030f00788c */ /* 0x000fe4000bf01070 */
[----:B------:R-:W-:Y:S02]  /*14b0*/  UISETP.GE.U32.AND UP1, UPT, UR4, -0x7f, UPT ;  /* 0xffffff810400788c */ /* 0x000fe4000bf26070 */
[----:B------:R-:W-:Y:S02]  /*14c0*/  USEL UR14, UR15, 0x3, UP0 ;  /* 0x000000030f0e7887 */ /* 0x000fe40008000000 */
[----:B------:R-:W-:-:S02]  /*14d0*/  UIADD3 UR13, UPT, UPT, UR13, 0x7e, URZ ;  /* 0x0000007e0d0d7890 */ /* 0x000fc4000fffe0ff */
[----:B------:R-:W-:Y:S02]  /*14e0*/  UIADD3 UR5, UPT, UPT, UR14, -0x1, URZ ;  /* 0xffffffff0e057890 */ /* 0x000fe4000fffe0ff */
[----:B------:R-:W-:-:S03]  /*14f0*/  UIADD3 UR7, UPT, UPT, UR15, -UR14, URZ ;  /* 0x8000000e0f077290 */ /* 0x000fc6000fffe0ff */
[----:B------:R-:W-:-:S04]  /*1500*/  @UP1 UIADD3 UR5, UPT, UPT, UR14, URZ, URZ ;  /* 0x000000ff0e051290 */ /* 0x000fc8000fffe0ff */
[----:B--2---:R-:W-:-:S12]  /*1510*/  UIADD3 UR5, UPT, UPT, UR5, 0x1, URZ ;  /* 0x0000000105057890 */ /* 0x004fd8000fffe0ff */
.L_x_35:
[----:B------:R-:W-:Y:S01]  /*1520*/  UISETP.NE.AND UP0, UPT, UR37, URZ, UPT ;  /* 0x000000ff2500728c */ /* 0x000fe2000bf05270 */
[----:B------:R-:W1:Y:S08]  /*1530*/  S2UR UR37, SR_CgaCtaId ;  /* 0x00000000002579c3 */ /* 0x000e700000008800 */
[----:B------:R-:W-:Y:S05]  /*1540*/  BRA.U UP0, `(.L_x_18) ;  /* 0x0000000100347547 */ /* 0x000fea000b800000 */
[----:B------:R-:W2:Y:S01]  /*1550*/  S2R R2, SR_CgaCtaId ;  /* 0x0000000000027919 */ /* 0x000ea20000008800 */
[----:B------:R-:W-:-:S04]  /*1560*/  MOV R3, 0x400 ;  /* 0x0000040000037802 */ /* 0x000fc80000000f00 */
[----:B--2---:R-:W-:Y:S02]  /*1570*/  LEA R2, R2, R3, 0x18 ;  /* 0x0000000302027211 */ /* 0x004fe400078ec0ff */
[----:B------:R-:W-:-:S03]  /*1580*/  SHF.L.U32 R3, R11, 0x1f, RZ ;  /* 0x0000001f0b037819 */ /* 0x000fc600000006ff */
[----:B------:R-:W-:-:S04]  /*1590*/  IMAD R2, R12, 0x8, R2 ;  /* 0x000000080c027824 */ /* 0x000fc800078e0202 */
[----:B------:R-:W2:Y:S02]  /*15a0*/  SYNCS.PHASECHK.TRANS64.TRYWAIT P0, [R2+URZ+0xf0], R3 ;  /* 0x0000f003020075a7 */ /* 0x000ea400080011ff */
[----:B--2---:R-:W-:Y:S05]  /*15b0*/  @!P0 BRA `(.L_x_19) ;  /* 0x0000007400888947 */ /* 0x004fea0003800000 */
.L_x_130:
[----:B------:R-:W-:Y:S01]  /*15c0*/  VIADD R12, R12, 0x1 ;  /* 0x000000010c0c7836 */ /* 0x000fe20000000000 */
[----:B------:R2:W-:Y:S04]  /*15d0*/  SYNCS.ARRIVE.TRANS64.A1T0 RZ, [R2+URZ+0xe0], RZ ;  /* 0x0000e0ff02ff79a7 */ /* 0x0005e800081000ff */
[----:B------:R-:W-:-:S04]  /*15e0*/  ISETP.NE.AND P0, PT, R12, 0x2, PT ;  /* 0x000000020c00780c */ /* 0x000fc80003f05270 */
[----:B------:R-:W-:Y:S02]  /*15f0*/  SEL R12, R12, RZ, P0 ;  /* 0x000000ff0c0c7207 */ /* 0x000fe40000000000 */
[----:B--2---:R-:W-:-:S04]  /*1600*/  SEL R2, RZ, 0x1, P0 ;  /* 0x00000001ff027807 */ /* 0x004fc80000000000 */
[----:B------:R-:W-:-:S07]  /*1610*/  LOP3.LUT R11, R11, R2, RZ, 0x3c, !PT ;  /* 0x000000020b0b7212 */ /* 0x000fce00078e3cff */
.L_x_18:
[----:B------:R-:W-:Y:S01]  /*1620*/  UMOV UR4, 0x400 ;  /* 0x0000040000047882 */ /* 0x000fe20000000000 */
[----:B------:R-:W-:Y:S01]  /*1630*/  SHF.L.U32 R2, R17, 0x1f, RZ ;  /* 0x0000001f11027819 */ /* 0x000fe200000006ff */
[----:B-1----:R-:W-:Y:S01]  /*1640*/  ULEA UR4, UR37, UR4, 0x18 ;  /* 0x0000000425047291 */ /* 0x002fe2000f8ec0ff */
[----:B------:R-:W-:Y:S01]  /*1650*/  R2UR UR35, R15 ;  /* 0x000000000f2372ca */ /* 0x000fe200000e0000 */
[----:B------:R-:W-:Y:S01]  /*1660*/  UISETP.GE.U32.AND UP0, UPT, UR13, 0x7f, UPT ;  /* 0x0000007f0d00788c */ /* 0x000fe2000bf06070 */
[----:B------:R-:W-:Y:S01]  /*1670*/  R2UR UR11, R14 ;  /* 0x000000000e0b72ca */ /* 0x000fe200000e0000 */
[----:B------:R-:W-:Y:S01]  /*1680*/  ULEA UR8, UR6, UR4, 0x3 ;  /* 0x0000000406087291 */ /* 0x000fe2000f8e18ff */
[----:B------:R-:W-:-:S08]  /*1690*/  UMOV UR24, URZ ;  /* 0x000000ff00187c82 */ /* 0x000fd00008000000 */
[----:B------:R1:W2:Y:S01]  /*16a0*/  SYNCS.PHASECHK.TRANS64.TRYWAIT P0, [UR8+0x18], R2 ;  /* 0x00001802ff0075a7 */ /* 0x0002a20008001108 */
[----:B------:R-:W-:Y:S02]  /*16b0*/  USHF.L.U32 UR35, UR35, 0x7, URZ ;  /* 0x0000000723237899 */ /* 0x000fe400080006ff */
[----:B------:R-:W-:Y:S01]  /*16c0*/  USHF.L.U32 UR11, UR11, 0x7, URZ ;  /* 0x000000070b0b7899 */ /* 0x000fe200080006ff */
[----:B------:R-:W-:Y:S11]  /*16d0*/  BRA.U !UP0, `(.L_x_20) ;  /* 0x0000000108a47547 */ /* 0x000ff6000b800000 */
[----:B------:R-:W-:Y:S01]  /*16e0*/  UMOV UR16, URZ ;  /* 0x000000ff00107c82 */ /* 0x000fe20008000000 */
[----:B------:R-:W-:-:S05]  /*16f0*/  UMOV UR17, UR6 ;  /* 0x0000000600117c82 */ /* 0x000fca0008000000 */
.L_x_25:
[----:B-1----:R-:W-:Y:S01]  /*1700*/  ULEA UR33, UR17, UR4, 0x3 ;  /* 0x0000000411217291 */ /* 0x002fe2000f8e18ff */
[----:B--2---:R-:W-:Y:S01]  /*1710*/  @!P5 MOV R3, 0x8000 ;  /* 0x000080000003d802 */ /* 0x004fe20000000f00 */
[----:B--2---:R-:W-:Y:S10]  /*1720*/  @P0 BRA `(.L_x_21) ;  /* 0x00000000000c0947 */ /* 0x004ff40003800000 */
[----:B------:R-:W-:-:S04]  /*1730*/  SHF.L.U32 R4, R17, 0x1f, RZ ;  /* 0x0000001f11047819 */ /* 0x000fc800000006ff */
[----:B------:R-:W2:Y:S02]  /*1740*/  SYNCS.PHASECHK.TRANS64.TRYWAIT P0, [UR33+0x18], R4 ;  /* 0x00001804ff0075a7 */ /* 0x000ea40008001121 */
[----:B--2---:R-:W-:Y:S05]  /*1750*/  @!P0 BRA `(.L_x_22) ;  /* 0x0000007400348947 */ /* 0x004fea0003800000 */
.L_x_21:
[----:B------:R2:W-:Y:S01]  /*1760*/  @!P5 SYNCS.ARRIVE.TRANS64 RZ, [UR33], R3 ;  /* 0x00000003ffffd9a7 */ /* 0x0005e20008000021 */
[----:B------:R-:W-:Y:S04]  /*1770*/  BSSY.RECONVERGENT B0, `(.L_x_23) ;  /* 0x0000003000007945 */ /* 0x000fe80003800200 */
[----:B------:R-:W-:Y:S05]  /*1780*/  @P4 BRA `(.L_x_24) ;  /* 0x0000000000044947 */ /* 0x000fea0003800000 */
[----:B------:R-:W-:Y:S05]  /*1790*/  BPT.TRAP 0x1 ;  /* 0x000000040000795c */ /* 0x000fea0000300000 */
.L_x_24:
[----:B------:R-:W-:Y:S05]  /*17a0*/  BSYNC.RECONVERGENT B0 ;  /* 0x0000000000007941 */ /* 0x000fea0003800200 */
.L_x_23:
[----:B------:R-:W-:Y:S02]  /*17b0*/  UIADD3 UR6, UPT, UPT, UR17, 0x1, URZ ;  /* 0x0000000111067890 */ /* 0x000fe4000fffe0ff */
[----:B------:R-:W-:Y:S02]  /*17c0*/  UIADD3 UR26, UP1, UPT, UR22, 0x80, URZ ;  /* 0x00000080161a7890 */ /* 0x000fe4000ff3e0ff */
[----:B------:R-:W-:Y:S02]  /*17d0*/  UISETP.NE.AND UP0, UPT, UR6, 0x3, UPT ;  /* 0x000000030600788c */ /* 0x000fe4000bf05270 */
[----:B------:R-:W-:Y:S02]  /*17e0*/  USHF.L.U32 UR34, UR16, 0x6, URZ ;  /* 0x0000000610227899 */ /* 0x000fe400080006ff */
[----:B------:R-:W-:Y:S02]  /*17f0*/  USEL UR9, URZ, 0x1, UP0 ;  /* 0x00000001ff097887 */ /* 0x000fe40008000000 */
[----:B------:R-:W-:-:S02]  /*1800*/  USEL UR6, UR6, URZ, UP0 ;  /* 0x000000ff06067287 */ /* 0x000fc40008000000 */
[----:B------:R-:W-:Y:S02]  /*1810*/  UIADD3 UR20, UP0, UPT, UR22, 0x180, URZ ;  /* 0x0000018016147890 */ /* 0x000fe4000ff1e0ff */
[----:B------:R-:W-:Y:S01]  /*1820*/  ULEA UR8, UR6, UR4, 0x3 ;  /* 0x0000000406087291 */ /* 0x000fe2000f8e18ff */
[----:B------:R-:W-:Y:S01]  /*1830*/  LOP3.LUT R17, R17, UR9, RZ, 0x3c, !PT ;  /* 0x0000000911117c12 */ /* 0x000fe2000f8e3cff */
[----:B------:R-:W-:Y:S02]  /*1840*/  UIADD3.X UR27, UPT, UPT, URZ, UR23, URZ, UP1, !UPT ;  /* 0x00000017ff1b7290 */ /* 0x000fe40008ffe4ff */
[----:B------:R-:W-:Y:S01]  /*1850*/  UIADD3.X UR21, UPT, UPT, URZ, UR23, URZ, UP0, !UPT ;  /* 0x00000017ff157290 */ /* 0x000fe200087fe4ff */
[----:B-1----:R-:W-:Y:S01]  /*1860*/  SHF.L.U32 R2, R17, 0x1f, RZ ;  /* 0x0000001f11027819 */ /* 0x002fe200000006ff */
[----:B------:R-:W-:Y:S01]  /*1870*/  UMOV UR18, 0x0 ;  /* 0x0000000000127882 */ /* 0x000fe20000000000 */
[----:B------:R-:W-:Y:S01]  /*1880*/  UMOV UR19, 0x10000000 ;  /* 0x1000000000137882 */ /* 0x000fe20000000000 */
[----:B------:R-:W-:Y:S01]  /*1890*/  UMOV UR12, UR36 ;  /* 0x00000024000c7c82 */ /* 0x000fe20008000000 */
[----:B------:R1:W1:Y:S01]  /*18a0*/  SYNCS.PHASECHK.TRANS64.TRYWAIT P0, [UR8+0x18], R2 ;  /* 0x00001802ff0075a7 */ /* 0x0002620008001108 */
[----:B------:R-:W-:Y:S01]  /*18b0*/  ULEA UR8, UR17, UR4, 0xe ;  /* 0x0000000411087291 */ /* 0x000fe2000f8e70ff */
[----:B------:R-:W-:Y:S01]  /*18c0*/  UMOV UR9, UR33 ;  /* 0x0000002100097c82 */ /* 0x000fe20008000000 */
[----:B------:R-:W-:-:S02]  /*18d0*/  UMOV UR10, UR34 ;  /* 0x00000022000a7c82 */ /* 0x000fc40008000000 */
[----:B------:R-:W-:Y:S02]  /*18e0*/  UIADD3 UR32, UPT, UPT, UR8, 0x8400, URZ ;  /* 0x0000840008207890 */ /* 0x000fe4000fffe0ff */
[----:B------:R-:W-:Y:S02]  /*18f0*/  UIADD3 UR8, UPT, UPT, UR8, 0x14400, URZ ;  /* 0x0001440008087890 */ /* 0x000fe4000fffe0ff */
[----:B------:R-:W-:Y:S01]  /*1900*/  UIADD3 UR16, UPT, UPT, UR16, 0x1, URZ ;  /* 0x0000000110107890 */ /* 0x000fe2000fffe0ff */
[----:B------:R-:W-:Y:S01]  /*1910*/  UMOV UR24, UR5 ;  /* 0x0000000500187c82 */ /* 0x000fe20008000000 */
[----:B------:R-:W-:Y:S02]  /*1920*/  UMOV UR17, UR6 ;  /* 0x0000000600117c82 */ /* 0x000fe40008000000 */
[----:B------:R-:W-:Y:S01]  /*1930*/  UISETP.NE.AND UP0, UPT, UR16, UR5, UPT ;  /* 0x000000051000728c */ /* 0x000fe2000bf05270 */
[----:B------:R1:W-:Y:S02]  /*1940*/  UTMALDG.3D [UR32], [UR26], desc[UR18] ;  /* 0x000012201a0075b4 */ /* 0x0003e40008011000 */
[----:B------:R1:W-:Y:S06]  /*1950*/  UTMALDG.3D [UR8], [UR20], desc[UR18] ;  /* 0x00001208140075b4 */ /* 0x0003ec0008011000 */
[----:B------:R-:W-:Y:S05]  /*1960*/  BRA.U UP0, `(.L_x_25) ;  /* 0xfffffffd00647547 */ /* 0x000fea000b83ffff */
.L_x_20:
[----:B-1----:R-:W-:Y:S01]  /*1970*/  ULEA UR8, UR6, UR4, 0x3 ;  /* 0x0000000406087291 */ /* 0x002fe2000f8e18ff */
[----:B------:R-:W-:Y:S01]  /*1980*/  SHF.L.U32 R2, R17, 0x1f, RZ ;  /* 0x0000001f11027819 */ /* 0x000fe200000006ff */
[----:B------:R-:W-:Y:S01]  /*1990*/  @!P1 SYNCS.ARRIVE.TRANS64.A1T0 RZ, [UR4+0x78], RZ ;  /* 0x000078ffffff99a7 */ /* 0x000fe20008100004 */
[----:B------:R-:W-:-:S06]  /*19a0*/  UISETP.GT.AND UP0, UPT, UR15, UR14, UPT ;  /* 0x0000000e0f00728c */ /* 0x000fcc000bf04270 */
[----:B--2---:R1:W2:Y:S03]  /*19b0*/  SYNCS.PHASECHK.TRANS64.TRYWAIT P0, [UR8+0x18], R2 ;  /* 0x00001802ff0075a7 */ /* 0x0042a60008001108 */
[----:B------:R-:W-:Y:S05]  /*19c0*/  BRA.U !UP0, `(.L_x_26) ;  /* 0x0000000108a87547 */ /* 0x000fea000b800000 */
[----:B------:R-:W-:Y:S01]  /*19d0*/  UIADD3 UR21, UPT, UPT, UR7, UR24, URZ ;  /* 0x0000001807157290 */ /* 0x000fe2000fffe0ff */
[----:B------:R-:W-:-:S11]  /*19e0*/  UMOV UR25, UR6 ;  /* 0x0000000600197c82 */ /* 0x000fd60008000000 */
.L_x_31:
[----:B-1----:R-:W-:Y:S01]  /*19f0*/  ULEA UR17, UR25, UR4, 0x3 ;  /* 0x0000000419117291 */ /* 0x002fe2000f8e18ff */
[----:B--2---:R-:W-:Y:S01]  /*1a00*/  @!P5 MOV R3, 0x8000 ;  /* 0x000080000003d802 */ /* 0x004fe20000000f00 */
[----:B--2---:R-:W-:Y:S10]  /*1a10*/  @P0 BRA `(.L_x_27) ;  /* 0x00000000000c0947 */ /* 0x004ff40003800000 */
[----:B------:R-:W-:-:S04]  /*1a20*/  SHF.L.U32 R4, R17, 0x1f, RZ ;  /* 0x0000001f11047819 */ /* 0x000fc800000006ff */
[----:B------:R-:W2:Y:S02]  /*1a30*/  SYNCS.PHASECHK.TRANS64.TRYWAIT P0, [UR17+0x18], R4 ;  /* 0x00001804ff0075a7 */ /* 0x000ea40008001111 */
[----:B--2---:R-:W-:Y:S05]  /*1a40*/  @!P0 BRA `(.L_x_28) ;  /* 0x0000007000908947 */ /* 0x004fea0003800000 */
.L_x_27:
[----:B------:R2:W-:Y:S01]  /*1a50*/  @!P5 SYNCS.ARRIVE.TRANS64 RZ, [UR17], R3 ;  /* 0x00000003ffffd9a7 */ /* 0x0005e20008000011 */
[----:B------:R-:W-:Y:S04]  /*1a60*/  BSSY.RECONVERGENT B0, `(.L_x_29) ;  /* 0x0000003000007945 */ /* 0x000fe80003800200 */
[----:B------:R-:W-:Y:S05]  /*1a70*/  @P4 BRA `(.L_x_30) ;  /* 0x0000000000044947 */ /* 0x000fea0003800000 */
[----:B------:R-:W-:Y:S05]  /*1a80*/  BPT.TRAP 0x1 ;  /* 0x000000040000795c */ /* 0x000fea0000300000 */
.L_x_30:
[----:B------:R-:W-:Y:S05]  /*1a90*/  BSYNC.RECONVERGENT B0 ;  /* 0x0000000000007941 */ /* 0x000fea0003800200 */
.L_x_29:
        /* <DEDUP_REMOVED lines=20> */
[----:B------:R-:W-:Y:S01]  /*1be0*/  UIADD3 UR8, UPT, UPT, UR8, 0x14400, URZ ;  /* 0x0001440008087890 */ /* 0x000fe2000fffe0ff */
[----:B------:R-:W-:Y:S01]  /*1bf0*/  UMOV UR9, UR17 ;  /* 0x0000001100097c82 */ /* 0x000fe20008000000 */
[----:B------:R-:W-:Y:S01]  /*1c00*/  UMOV UR10, UR18 ;  /* 0x00000012000a7c82 */ /* 0x000fe20008000000 */
[----:B------:R-:W-:Y:S01]  /*1c10*/  UIADD3 UR24, UPT, UPT, UR24, 0x1, URZ ;  /* 0x0000000118187890 */ /* 0x000fe2000fffe0ff */
[----:B------:R-:W-:-:S03]  /*1c20*/  UMOV UR25, UR6 ;  /* 0x0000000600197c82 */ /* 0x000fc60008000000 */
[----:B------:R1:W-:Y:S01]  /*1c30*/  UTMALDG.3D [UR16], [UR30], desc[UR26] ;  /* 0x00001a101e0075b4 */ /* 0x0003e20008011000 */
[----:B------:R-:W-:Y:S01]  /*1c40*/  UISETP.NE.AND UP0, UPT, UR24, UR21, UPT ;  /* 0x000000151800728c */ /* 0x000fe2000bf05270 */
[----:B------:R1:W-:Y:S08]  /*1c50*/  UTMALDG.3D [UR8], [UR28], desc[UR26] ;  /* 0x00001a081c0075b4 */ /* 0x0003f00008011000 */
[----:B------:R-:W-:Y:S05]  /*1c60*/  BRA.U UP0, `(.L_x_31) ;  /* 0xfffffffd00607547 */ /* 0x000fea000b83ffff */
.L_x_26:
[C---:B-1----:R-:W-:Y:S01]  /*1c70*/  LEA R2, R16.reuse, UR4, 0x3 ;  /* 0x0000000410027c11 */ /* 0x042fe2000f8e18ff */
[----:B------:R-:W-:Y:S01]  /*1c80*/  NOP ;  /* 0x0000000000007918 */ /* 0x000fe20000000000 */
[----:B--2---:R-:W-:Y:S02]  /*1c90*/  SHF.L.U32 R3, R13, 0x1f, RZ ;  /* 0x0000001f0d037819 */ /* 0x004fe400000006ff */
[----:B------:R-:W-:Y:S02]  /*1ca0*/  LEA R4, R16, UR4, 0x4 ;  /* 0x0000000410047c11 */ /* 0x000fe4000f8e20ff */
[----:B------:R-:W1:Y:S02]  /*1cb0*/  SYNCS.PHASECHK.TRANS64.TRYWAIT P0, [R2+URZ+0x80], R3 ;  /* 0x00008003020075a7 */ /* 0x000e6400080011ff */
[----:B-1----:R-:W-:Y:S05]  /*1cc0*/  @!P0 BRA `(.L_x_32) ;  /* 0x0000007000088947 */ /* 0x002fea0003800000 */
.L_x_133:
[----:B------:R-:W2:Y:S01]  /*1cd0*/  LDS.128 R4, [R4+0x110] ;  /* 0x0001100004047984 */ /* 0x000ea20000000c00 */
[----:B---3--:R-:W-:Y:S01]  /*1ce0*/  ISETP.GE.AND P0, PT, R40, 0x1, PT ;  /* 0x000000012800780c */ /* 0x008fe20003f06270 */
[----:B-1----:R-:W-:Y:S01]  /*1cf0*/  VIADD R2, R2, 0x90 ;  /* 0x0000009002027836 */ /* 0x002fe20000000000 */
[----:B------:R-:W-:Y:S01]  /*1d00*/  @!PT LDS RZ, [RZ] ;  /* 0x00000000fffff984 */ /* 0x000fe20000000800 */
[----:B------:R-:W-:Y:S01]  /*1d10*/  @!PT LDS RZ, [RZ] ;  /* 0x00000000fffff984 */ /* 0x000fe20000000800 */
[----:B------:R-:W-:Y:S01]  /*1d20*/  @!PT LDS RZ, [RZ] ;  /* 0x00000000fffff984 */ /* 0x000fe20000000800 */
[----:B------:R-:W-:Y:S01]  /*1d30*/  @!PT LDS RZ, [RZ] ;  /* 0x00000000fffff984 */ /* 0x000fe20000000800 */
[----:B------:R1:W-:Y:S06]  /*1d40*/  MEMBAR.ALL.CTA ;  /* 0x0000000000007992 */ /* 0x0003ec0000008000 */
[----:B-1----:R-:W1:Y:S01]  /*1d50*/  FENCE.VIEW.ASYNC.S ;  /* 0x00000000000073c6 */ /* 0x002e620000000000 */
[----:B------:R-:W-:-:S04]  /*1d60*/  PRMT R2, RZ, 0x654, R2 ;  /* 0x00000654ff027816 */ /* 0x000fc80000000002 */
[----:B-1----:R1:W-:Y:S01]  /*1d70*/  SYNCS.ARRIVE.TRANS64.RED.A1T0 RZ, [R2+URZ], RZ ;  /* 0x000000ff02ff79a7 */ /* 0x0023e200081004ff */
[----:B--2---:R-:W-:-:S13]  /*1d80*/  LOP3.LUT P2, RZ, R6, 0x1, RZ, 0xc0, !PT ;  /* 0x0000000106ff7812 */ /* 0x004fda000784c0ff */
[----:B------:R-:W-:Y:S01]  /*1d90*/  @P2 SHF.R.U32.HI R3, RZ, 0x10, R5 ;  /* 0x00000010ff032819 */ /* 0x000fe20000011605 */
[----:B------:R-:W-:Y:S01]  /*1da0*/  VOTEU.ANY UP0, P2 ;  /* 0x0000000000ff7886 */ /* 0x000fe20001000100 */
[----:B------:R-:W-:Y:S02]  /*1db0*/  @P2 MOV R10, R4 ;  /* 0x00000004000a2202 */ /* 0x000fe40000000f00 */
[----:B------:R-:W-:Y:S02]  /*1dc0*/  @P2 R2UR.BROADCAST UR8, R3 ;  /* 0x00000000030822ca */ /* 0x000fe400008e0000 */
[----:B------:R-:W-:-:S11]  /*1dd0*/  @P2 LOP3.LUT R9, R5, 0xffff, RZ, 0xc0, !PT ;  /* 0x0000ffff05092812 */ /* 0x000fd600078ec0ff */
[----:B------:R-:W-:Y:S01]  /*1de0*/  @UP0 UMOV UR36, UR8 ;  /* 0x0000000800240c82 */ /* 0x000fe20008000000 */
[----:B-1----:R-:W-:Y:S05]  /*1df0*/  @!P0 BRA `(.L_x_33) ;  /* 0x0000000000b88947 */ /* 0x002fea0003800000 */
[----:B------:R-:W4:Y:S01]  /*1e00*/  LDC.64 R4, c[0x0][0xb18] ;  /* 0x0002c600ff047b82 */ /* 0x000f220000000a00 */
[----:B------:R-:W-:-:S07]  /*1e10*/  ISETP.NE.AND P3, PT, R40, 0x1, PT ;  /* 0x000000012800780c */ /* 0x000fce0003f65270 */
[----:B------:R-:W1:Y:S08]  /*1e20*/  LDC.64 R6, c[0x0][0xb10] ;  /* 0x0002c400ff067b82 */ /* 0x000e700000000a00 */
[----:B------:R-:W2:Y:S08]  /*1e30*/  LDC R14, c[0x0][0xb20] ;  /* 0x0002c800ff0e7b82 */ /* 0x000eb00000000800 */
[----:B------:R-:W3:Y:S01]  /*1e40*/  LDC R15, c[0x0][0xb0c] ;  /* 0x0002c300ff0f7b82 */ /* 0x000ee20000000800 */
[----:B----4-:R-:W-:Y:S01]  /*1e50*/  IMAD.HI.U32 R19, R0, R5, RZ ;  /* 0x0000000500137227 */ /* 0x010fe200078e00ff */
[----:B------:R-:W-:-:S03]  /*1e60*/  ISETP.NE.AND P0, PT, R4, 0x1, PT ;  /* 0x000000010400780c */ /* 0x000fc60003f05270 */
[----:B------:R-:W-:-:S03]  /*1e70*/  IMAD.HI.U32 R5, R9, R5, RZ ;  /* 0x0000000509057227 */ /* 0x000fc600078e00ff */
[----:B------:R-:W4:Y:S01]  /*1e80*/  LDC.64 R2, c[0x0][0xb28] ;  /* 0x0002ca00ff027b82 */ /* 0x000f220000000a00 */
[----:B-1----:R-:W-:-:S04]  /*1e90*/  IMAD.HI.U32 R20, R8, R6, RZ ;  /* 0x0000000608147227 */ /* 0x002fc800078e00ff */
[----:B------:R-:W-:Y:S01]  /*1ea0*/  IMAD.HI.U32 R21, R10, R6, RZ ;  /* 0x000000060a157227 */ /* 0x000fe200078e00ff */
[----:B------:R-:W-:Y:S02]  /*1eb0*/  SHF.R.U32.HI R20, RZ, R7, R20 ;  /* 0x00000007ff147219 */ /* 0x000fe40000011614 */
[-C--:B--2---:R-:W-:Y:S02]  /*1ec0*/  SHF.R.U32.HI R19, RZ, R14.reuse, R19 ;  /* 0x0000000eff137219 */ /* 0x084fe40000011613 */
[----:B------:R-:W-:Y:S02]  /*1ed0*/  SHF.R.U32.HI R5, RZ, R14, R5 ;  /* 0x0000000eff057219 */ /* 0x000fe40000011605 */
[----:B------:R-:W-:Y:S02]  /*1ee0*/  SEL R19, R0, R19, !P0 ;  /* 0x0000001300137207 */ /* 0x000fe40004000000 */
[----:B------:R-:W-:Y:S02]  /*1ef0*/  SHF.R.U32.HI R21, RZ, R7, R21 ;  /* 0x00000007ff157219 */ /* 0x000fe40000011615 */
[----:B---3--:R-:W-:-:S02]  /*1f00*/  ISETP.NE.AND P1, PT, R15, 0x1, PT ;  /* 0x000000010f00780c */ /* 0x008fc40003f25270 */
[----:B------:R-:W-:Y:S02]  /*1f10*/  SEL R5, R9, R5, !P0 ;  /* 0x0000000509057207 */ /* 0x000fe40004000000 */
[----:B------:R-:W-:Y:S02]  /*1f20*/  SEL R20, R8, R20, !P1 ;  /* 0x0000001408147207 */ /* 0x000fe40004800000 */
[----:B------:R-:W-:Y:S01]  /*1f30*/  SEL R21, R10, R21, !P1 ;  /* 0x000000150a157207 */ /* 0x000fe20004800000 */
[----:B----4-:R-:W-:-:S04]  /*1f40*/  IMAD.HI.U32 R18, R19, R2, RZ ;  /* 0x0000000213127227 */ /* 0x010fc800078e00ff */
        /* <DEDUP_REMOVED lines=10> */
[----:B------:R-:W-:-:S04]  /*1ff0*/  @!P0 IMAD.HI.U32 R7, R21, R2, RZ ;  /* 0x0000000215078227 */ /* 0x000fc800078e00ff */
[----:B------:R-:W-:Y:S01]  /*2000*/  IMAD.MOV R2, RZ, RZ, -R6 ;  /* 0x000000ffff027224 */ /* 0x000fe200078e0a06 */
[----:B------:R-:W-:Y:S02]  /*2010*/  @!P0 SHF.R.U32.HI R3, RZ, R3, R7 ;  /* 0x00000003ff038219 */ /* 0x000fe40000011607 */
[----:B------:R-:W-:Y:S01]  /*2020*/  IADD3 R7, PT, PT, -R5, RZ, RZ ;  /* 0x000000ff05077210 */ /* 0x000fe20007ffe1ff */
[----:B------:R-:W-:Y:S01]  /*2030*/  IMAD R2, R40, R2, R5 ;  /* 0x0000000228027224 */ /* 0x000fe200078e0205 */
        /* <DEDUP_REMOVED lines=10> */
.L_x_33:
[----:B------:R-:W1:Y:S02]  /*20e0*/  LDCU UR8, c[0x0][0xb30] ;  /* 0x00016600ff0877ac */ /* 0x000e640008000800 */
[----:B-1----:R-:W-:-:S09]  /*20f0*/  UISETP.NE.AND UP0, UPT, UR8, 0x1, UPT ;  /* 0x000000010800788c */ /* 0x002fd2000bf05270 */
[----:B------:R-:W-:Y:S05]  /*2100*/  BRA.U UP0, `(.L_x_34) ;  /* 0x0000000100407547 */ /* 0x000fea000b800000 */
[----:B------:R-:W1:Y:S08]  /*2110*/  LDC.64 R4, c[0x0][0xb10] ;  /* 0x0002c400ff047b82 */ /* 0x000e700000000a00 */
[----:B------:R-:W2:Y:S08]  /*2120*/  LDC.64 R2, c[0x0][0xb18] ;  /* 0x0002c600ff027b82 */ /* 0x000eb00000000a00 */
[----:B------:R-:W3:Y:S08]  /*2130*/  LDC R6, c[0x0][0xb20] ;  /* 0x0002c800ff067b82 */ /* 0x000ef00000000800 */
[----:B------:R-:W4:Y:S01]  /*2140*/  LDC R7, c[0x0][0xb0c] ;  /* 0x0002c300ff077b82 */ /* 0x000f220000000800 */
[----:B-1----:R-:W-:-:S05]  /*2150*/  IMAD.HI.U32 R4, R10, R4, RZ ;  /* 0x000000040a047227 */ /* 0x002fca00078e00ff */
[----:B------:R-:W-:Y:S01]  /*2160*/  SHF.R.U32.HI R4, RZ, R5, R4 ;  /* 0x00000005ff047219 */ /* 0x000fe20000011604 */
[----:B--2---:R-:W-:Y:S01]  /*2170*/  IMAD.HI.U32 R3, R9, R3, RZ ;  /* 0x0000000309037227 */ /* 0x004fe200078e00ff */
[----:B------:R-:W-:-:S04]  /*2180*/  ISETP.NE.AND P0, PT, R2, 0x1, PT ;  /* 0x000000010200780c */ /* 0x000fc80003f05270 */
[----:B---3--:R-:W-:-:S04]  /*2190*/  SHF.R.U32.HI R3, RZ, R6, R3 ;  /* 0x00000006ff037219 */ /* 0x008fc80000011603 */
[----:B------:R-:W-:Y:S02]  /*21a0*/  SEL R3, R9, R3, !P0 ;  /* 0x0000000309037207 */ /* 0x000fe40004000000 */
[----:B----4-:R-:W-:-:S04]  /*21b0*/  ISETP.NE.AND P1, PT, R7, 0x1, PT ;  /* 0x000000010700780c */ /* 0x010fc80003f25270 */
[----:B------:R-:W-:-:S05]  /*21c0*/  SEL R4, R10, R4, !P1 ;  /* 0x000000040a047207 */ /* 0x000fca0004800000 */
[----:B------:R-:W-:Y:S02]  /*21d0*/  IMAD.IADD R5, R3, 0x1, -R4 ;  /* 0x0000000103057824 */ /* 0x000fe400078e0a04 */
[----:B------:R-:W-:Y:S02]  /*21e0*/  IMAD.IADD R3, R4, 0x1, -R3 ;  /* 0x0000000104037824 */ /* 0x000fe400078e0a03 */
[----:B------:R-:W-:Y:S02]  /*21f0*/  IMAD R10, R5, R7, R10 ;  /* 0x00000007050a7224 */ /* 0x000fe400078e020a */
[----:B------:R-:W-:-:S07]  /*2200*/  IMAD R9, R3, R2, R9 ;  /* 0x0000000203097224 */ /* 0x000fce00078e0209 */
.L_x_34:
[----:B------:R-:W-:Y:S01]  /*2210*/  VIADD R16, R16, 0x1 ;  /* 0x0000000110107836 */ /* 0x000fe20000000000 */
[----:B------:R-:W-:Y:S01]  /*2220*/  PLOP3.LUT P1, PT, PT, PT, PT, 0x80, 0x8 ;  /* 0x000000000008781c */ /* 0x000fe20003f2f070 */
[----:B------:R-:W-:Y:S02]  /*2230*/  IMAD.IADD R15, R10, 0x1, R87 ;  /* 0x000000010a0f7824 */ /* 0x000fe400078e0257 */
[----:B------:R-:W-:Y:S01]  /*2240*/  IMAD.IADD R14, R9, 0x1, R86 ;  /* 0x00000001090e7824 */ /* 0x000fe200078e0256 */
[----:B------:R-:W-:-:S04]  /*2250*/  ISETP.NE.AND P0, PT, R16, 0x2, PT ;  /* 0x000000021000780c */ /* 0x000fc80003f05270 */
[----:B------:R-:W-:Y:S02]  /*2260*/  SEL R2, RZ, 0x1, P0 ;  /* 0x00000001ff027807 */ /* 0x000fe40000000000 */
[----:B------:R-:W-:Y:S02]  /*2270*/  SEL R16, R16, RZ, P0 ;  /* 0x000000ff10107207 */ /* 0x000fe40000000000 */
[----:B------:R-:W-:Y:S01]  /*2280*/  LOP3.LUT R13, R13, R2, RZ, 0x3c, !PT ;  /* 0x000000020d0d7212 */ /* 0x000fe200078e3cff */
[----:B------:R-:W-:Y:S06]  /*2290*/  @P2 BRA `(.L_x_35) ;  /* 0xfffffff000a02947 */ /* 0x000fec000383ffff */
[----:B------:R-:W-:Y:S01]  /*22a0*/  UIADD3 UR4, UPT, UPT, UR4, 0x18, URZ ;  /* 0x0000001804047890 */ /* 0x000fe2000fffe0ff */
[----:B------:R-:W-:-:S03]  /*22b0*/  SHF.L.U32 R2, R17, 0x1f, RZ ;  /* 0x0000001f11027819 */ /* 0x000fc600000006ff */
[----:B------:R-:W-:-:S09]  /*22c0*/  ULEA UR5, UR6, UR4, 0x3 ;  /* 0x0000000406057291 */ /* 0x000fd2000f8e18ff */
[----:B------:R-:W1:Y:S02]  /*22d0*/  SYNCS.PHASECHK.TRANS64.TRYWAIT P0, [UR5], R2 ;  /* 0x00000002ff0075a7 */ /* 0x000e640008001105 */
[----:B-1----:R-:W-:Y:S05]  /*22e0*/  @!P0 BRA `(.L_x_36) ;  /* 0x0000006800948947 */ /* 0x002fea0003800000 */
.L_x_135:
[----:B------:R-:W-:-:S04]  /*22f0*/  UIADD3 UR6, UPT, UPT, UR6, 0x1, URZ ;  /* 0x0000000106067890 */ /* 0x000fc8000fffe0ff */
[----:B------:R-:W-:-:S04]  /*2300*/  UISETP.NE.AND UP0, UPT, UR6, 0x3, UPT ;  /* 0x000000030600788c */ /* 0x000fc8000bf05270 */
[----:B------:R-:W-:Y:S02]  /*2310*/  USEL UR7, URZ, 0x1, UP0 ;  /* 0x00000001ff077887 */ /* 0x000fe40008000000 */
[----:B------:R-:W-:-:S04]  /*2320*/  USEL UR6, UR6, URZ, UP0 ;  /* 0x000000ff06067287 */ /* 0x000fc80008000000 */
[----:B------:R-:W-:Y:S01]  /*2330*/  ULEA UR5, UR6, UR4, 0x3 ;  /* 0x0000000406057291 */ /* 0x000fe2000f8e18ff */
[----:B------:R-:W-:-:S04]  /*2340*/  LOP3.LUT R17, R17, UR7, RZ, 0x3c, !PT ;  /* 0x0000000711117c12 */ /* 0x000fc8000f8e3cff */
[----:B-1----:R-:W-:-:S04]  /*2350*/  SHF.L.U32 R2, R17, 0x1f, RZ ;  /* 0x0000001f11027819 */ /* 0x002fc800000006ff */
[----:B------:R-:W1:Y:S02]  /*2360*/  SYNCS.PHASECHK.TRANS64.TRYWAIT P0, [UR5], R2 ;  /* 0x00000002ff0075a7 */ /* 0x000e640008001105 */
[----:B-1----:R-:W-:Y:S05]  /*2370*/  @!P0 BRA `(.L_x_37) ;  /* 0x0000006800888947 */ /* 0x002fea0003800000 */
.L_x_137:
[----:B------:R-:W-:-:S04]  /*2380*/  UIADD3 UR6, UPT, UPT, UR6, 0x1, URZ ;  /* 0x0000000106067890 */ /* 0x000fc8000fffe0ff */
[----:B------:R-:W-:-:S04]  /*2390*/  UISETP.NE.AND UP0, UPT, UR6, 0x3, UPT ;  /* 0x000000030600788c */ /* 0x000fc8000bf05270 */
[----:B------:R-:W-:Y:S02]  /*23a0*/  USEL UR5, URZ, 0x1, UP0 ;  /* 0x00000001ff057887 */ /* 0x000fe40008000000 */
[----:B------:R-:W-:-:S04]  /*23b0*/  USEL UR6, UR6, URZ, UP0 ;  /* 0x000000ff06067287 */ /* 0x000fc80008000000 */
[----:B------:R-:W-:Y:S01]  /*23c0*/  ULEA UR6, UR6, UR4, 0x3 ;  /* 0x0000000406067291 */ /* 0x000fe2000f8e18ff */
[----:B-1----:R-:W-:-:S04]  /*23d0*/  LOP3.LUT R2, R17, UR5, RZ, 0x3c, !PT ;  /* 0x0000000511027c12 */ /* 0x002fc8000f8e3cff */
[----:B------:R-:W-:Y:S01]  /*23e0*/  SHF.L.U32 R2, R2, 0x1f, RZ ;  /* 0x0000001f02027819 */ /* 0x000fe200000006ff */
[----:B----4-:R-:W-:-:S07]  /*23f0*/  IMAD.U32 R0, RZ, RZ, UR6 ;  /* 0x00000006ff007e24 */ /* 0x010fce000f8e00ff */
.L_x_38:
[----:B-1----:R1:W2:Y:S02]  /*2400*/  SYNCS.PHASECHK.TRANS64.TRYWAIT P0, [R0+URZ], R2 ;  /* 0x00000002000075a7 */ /* 0x0022a400080011ff */
[----:B--2---:R-:W-:Y:S05]  /*2410*/  @!P0 NANOSLEEP.SYNCS 0x989680 ;  /* 0x009896800000895d */ /* 0x004fea0003900000 */
[----:B------:R-:W2:Y:S02]  /*2420*/  @!P0 SYNCS.PHASECHK.TRANS64 P0, [R0+URZ], R2 ;  /* 0x00000002000085a7 */ /* 0x000ea400080010ff */
[----:B--2---:R-:W-:Y:S05]  /*2430*/  @P0 EXIT ;  /* 0x000000000000094d */ /* 0x004fea0003800000 */
[----:B------:R-:W-:Y:S05]  /*2440*/  BRA `(.L_x_38) ;  /* 0xfffffffc00ec7947 */ /* 0x000fea000383ffff */
.L_x_17:
[----:B------:R-:W-:-:S04]  /*2450*/  UISETP.NE.AND UP1, UPT, UR37, URZ, UPT ;  /* 0x000000ff2500728c */ /* 0x000fc8000bf25270 */
[----:B------:R-:W-:-:S09]  /*2460*/  UISETP.NE.OR UP1, UPT, UR8, 0x1, UP1 ;  /* 0x000000010800788c */ /* 0x000fd20008f25670 */
[----:B------:R-:W-:Y:S05]  /*2470*/  BRA.U UP1, `(.L_x_39) ;  /* 0x0000000501487547 */ /* 0x000fea000b800000 */
[----:B------:R-:W-:Y:S01]  /*2480*/  ISETP.NE.AND P2, PT, R2, RZ, PT ;  /* 0x000000ff0200720c */ /* 0x000fe20003f45270 */
[----:B------:R-:W-:Y:S01]  /*2490*/  IMAD.MOV.U32 R12, RZ, RZ, 0x1 ;  /* 0x00000001ff0c7424 */ /* 0x000fe200078e00ff */
[----:B------:R-:W-:Y:S02]  /*24a0*/  CS2R R10, SRZ ;  /* 0x00000000000a7805 */ /* 0x000fe4000001ff00 */
[----:B------:R-:W-:Y:S01]  /*24b0*/  CS2R R8, SRZ ;  /* 0x0000000000087805 */ /* 0x000fe2000001ff00 */
[----:B------:R-:W-:Y:S01]  /*24c0*/  UMOV UR4, 0x400 ;  /* 0x0000040000047882 */ /* 0x000fe20000000000 */
[----:B------:R-:W-:Y:S01]  /*24d0*/  UMOV UR6, URZ ;  /* 0x000000ff00067c82 */ /* 0x000fe20008000000 */
[----:B------:R-:W-:-:S12]  /*24e0*/  ULEA UR37, UR37, UR4, 0x18 ;  /* 0x0000000425257291 */ /* 0x000fd8000f8ec0ff */
.L_x_43:
[----:B------:R-:W-:Y:S02]  /*24f0*/  LEA R0, R8, UR37, 0x3 ;  /* 0x0000002508007c11 */ /* 0x000fe4000f8e18ff */
[----:B------:R-:W-:-:S03]  /*2500*/  SHF.L.U32 R4, R9, 0x1f, RZ ;  /* 0x0000001f09047819 */ /* 0x000fc600000006ff */
[----:B------:R-:W-:Y:S01]  /*2510*/  VIADD R5, R0, 0xf0 ;  /* 0x000000f000057836 */ /* 0x000fe20000000000 */
[----:B------:R-:W1:Y:S02]  /*2520*/  SYNCS.PHASECHK.TRANS64.TRYWAIT P0, [R0+URZ+0xe0], R4 ;  /* 0x0000e004000075a7 */ /* 0x000e6400080011ff */
[----:B-1----:R-:W-:Y:S05]  /*2530*/  @!P0 BRA `(.L_x_40) ;  /* 0x0000006800308947 */ /* 0x002fea0003800000 */
.L_x_138:
[----:B------:R-:W-:Y:S01]  /*2540*/  ULEA UR5, UR6, UR37, 0x3 ;  /* 0x0000002506057291 */ /* 0x000fe2000f8e18ff */
[----:B-1----:R-:W-:Y:S01]  /*2550*/  PRMT R0, RZ, 0x654, R5 ;  /* 0x00000654ff007816 */ /* 0x002fe20000000005 */
[----:B------:R-:W-:Y:S01]  /*2560*/  @!P2 IMAD.MOV.U32 R4, RZ, RZ, 0x10 ;  /* 0x00000010ff04a424 */ /* 0x000fe200078e00ff */
[----:B------:R-:W-:Y:S01]  /*2570*/  SHF.L.U32 R5, R12, 0x1f, RZ ;  /* 0x0000001f0c057819 */ /* 0x000fe200000006ff */
[----:B------:R-:W-:Y:S01]  /*2580*/  UIADD3 UR4, UPT, UPT, UR5, 0x80, URZ ;  /* 0x0000008005047890 */ /* 0x000fe2000fffe0ff */
[----:B------:R1:W-:Y:S05]  /*2590*/  SYNCS.ARRIVE.TRANS64.RED.A1T0 RZ, [R0+URZ], RZ ;  /* 0x000000ff00ff79a7 */ /* 0x0003ea00081004ff */
[----:B------:R-:W-:Y:S01]  /*25a0*/  IMAD.U32 R6, RZ, RZ, UR4 ;  /* 0x00000004ff067e24 */ /* 0x000fe2000f8e00ff */
[----:B------:R-:W2:Y:S04]  /*25b0*/  SYNCS.PHASECHK.TRANS64.TRYWAIT P0, [UR5+0x90], R5 ;  /* 0x00009005ff0075a7 */ /* 0x000ea80008001105 */
[----:B------:R-:W-:Y:S01]  /*25c0*/  PRMT R6, R2, 0x654, R6 ;  /* 0x0000065402067816 */ /* 0x000fe20000000006 */
[----:B-12---:R-:W-:Y:S06]  /*25d0*/  @!P0 BRA `(.L_x_41) ;  /* 0x00000068001c8947 */ /* 0x006fec0003800000 */
.L_x_140:
[----:B------:R-:W-:Y:S01]  /*25e0*/  ULEA UR4, UR6, UR37, 0x4 ;  /* 0x0000002506047291 */ /* 0x000fe2000f8e20ff */
[----:B------:R-:W-:Y:S01]  /*25f0*/  SEL R3, R6, R3, !P2 ;  /* 0x0000000306037207 */ /* 0x000fe20005000000 */
[----:B------:R-:W-:Y:S01]  /*2600*/  UIADD3 UR5, UPT, UPT, UR5, 0x80, URZ ;  /* 0x0000008005057890 */ /* 0x000fe2000fffe0ff */
[----:B-1----:R-:W-:Y:S01]  /*2610*/  LEA R0, R11, UR37, 0x3 ;  /* 0x000000250b007c11 */ /* 0x002fe2000f8e18ff */
[----:B------:R-:W-:Y:S01]  /*2620*/  UIADD3 UR4, UPT, UPT, UR4, 0x110, URZ ;  /* 0x0000011004047890 */ /* 0x000fe2000fffe0ff */
[----:B------:R1:W-:Y:S01]  /*2630*/  @!P2 SYNCS.ARRIVE.TRANS64.RED RZ, [R3+URZ], R4 ;  /* 0x0000000403ffa9a7 */ /* 0x0003e200080004ff */
[----:B------:R-:W-:Y:S01]  /*2640*/  UIADD3 UR6, UPT, UPT, UR6, 0x1, URZ ;  /* 0x0000000106067890 */ /* 0x000fe2000fffe0ff */
[----:B------:R-:W-:-:S03]  /*2650*/  VIADD R8, R8, 0x1 ;  /* 0x0000000108087836 */ /* 0x000fc60000000000 */
[----:B------:R-:W-:Y:S02]  /*2660*/  UISETP.NE.AND UP0, UPT, UR6, 0x2, UPT ;  /* 0x000000020600788c */ /* 0x000fe4000bf05270 */
[----:B------:R-:W-:Y:S01]  /*2670*/  ISETP.NE.AND P0, PT, R8, 0x2, PT ;  /* 0x000000020800780c */ /* 0x000fe20003f05270 */
[----:B------:R-:W-:Y:S06]  /*2680*/  UGETNEXTWORKID.BROADCAST [UR4], [UR5] ;  /* 0x00000000040073ca */ /* 0x000fec0008000100 */
[----:B------:R-:W-:Y:S02]  /*2690*/  USEL UR4, URZ, 0x1, UP0 ;  /* 0x00000001ff047887 */ /* 0x000fe40008000000 */
[----:B------:R-:W-:-:S04]  /*26a0*/  USEL UR6, UR6, URZ, UP0 ;  /* 0x000000ff06067287 */ /* 0x000fc80008000000 */
[----:B------:R-:W-:Y:S02]  /*26b0*/  LOP3.LUT R12, R12, UR4, RZ, 0x3c, !PT ;  /* 0x000000040c0c7c12 */ /* 0x000fe4000f8e3cff */
[----:B-1----:R-:W-:-:S04]  /*26c0*/  SHF.L.U32 R4, R10, 0x1f, RZ ;  /* 0x0000001f0a047819 */ /* 0x002fc800000006ff */
[----:B------:R-:W1:Y:S02]  /*26d0*/  SYNCS.PHASECHK.TRANS64.TRYWAIT P1, [R0+URZ+0x80], R4 ;  /* 0x00008004000075a7 */ /* 0x000e6400080211ff */
[----:B-1----:R-:W-:Y:S05]  /*26e0*/  @!P1 BRA `(.L_x_42) ;  /* 0x0000006400f09947 */ /* 0x002fea0003800000 */
.L_x_141:
[C---:B-1----:R-:W-:Y:S01]  /*26f0*/  LEA R4, R11.reuse, UR37, 0x4 ;  /* 0x000000250b047c11 */ /* 0x042fe2000f8e20ff */
[----:B------:R-:W-:Y:S01]  /*2700*/  VIADD R0, R0, 0x90 ;  /* 0x0000009000007836 */ /* 0x000fe20000000000 */
[----:B------:R-:W-:Y:S01]  /*2710*/  SEL R8, R8, RZ, P0 ;  /* 0x000000ff08087207 */ /* 0x000fe20000000000 */
[----:B------:R-:W-:-:S03]  /*2720*/  VIADD R11, R11, 0x1 ;  /* 0x000000010b0b7836 */ /* 0x000fc60000000000 */
[----:B------:R-:W1:Y:S01]  /*2730*/  LDS.128 R4, [R4+0x110] ;  /* 0x0001100004047984 */ /* 0x000e620000000c00 */
[----:B------:R-:W-:Y:S02]  /*2740*/  PRMT R0, RZ, 0x654, R0 ;  /* 0x00000654ff007816 */ /* 0x000fe40000000000 */
[C---:B------:R-:W-:Y:S01]  /*2750*/  ISETP.NE.AND P1, PT, R11.reuse, 0x2, PT ;  /* 0x000000020b00780c */ /* 0x040fe20003f25270 */
[----:B------:R-:W-:Y:S01]  /*2760*/  @!PT LDS RZ, [RZ] ;  /* 0x00000000fffff984 */ /* 0x000fe20000000800 */
[----:B------:R-:W-:Y:S01]  /*2770*/  @!PT LDS RZ, [RZ] ;  /* 0x00000000fffff984 */ /* 0x000fe20000000800 */
[----:B------:R-:W-:Y:S01]  /*2780*/  @!PT LDS RZ, [RZ] ;  /* 0x00000000fffff984 */ /* 0x000fe20000000800 */
[----:B------:R-:W-:Y:S01]  /*2790*/  @!PT LDS RZ, [RZ] ;  /* 0x00000000fffff984 */ /* 0x000fe20000000800 */
[----:B------:R2:W-:Y:S06]  /*27a0*/  MEMBAR.ALL.CTA ;  /* 0x0000000000007992 */ /* 0x0005ec0000008000 */
[----:B--2---:R-:W2:Y:S01]  /*27b0*/  FENCE.VIEW.ASYNC.S ;  /* 0x00000000000073c6 */ /* 0x004ea20000000000 */
[----:B------:R-:W-:Y:S01]  /*27c0*/  SEL R11, R11, RZ, P1 ;  /* 0x000000ff0b0b7207 */ /* 0x000fe20000800000 */
[----:B--2---:R2:W-:Y:S01]  /*27d0*/  SYNCS.ARRIVE.TRANS64.RED.A1T0 RZ, [R0+URZ], RZ ;  /* 0x000000ff00ff79a7 */ /* 0x0045e200081004ff */
[----:B-1----:R-:W-:-:S02]  /*27e0*/  LOP3.LUT P3, RZ, R6, 0x1, RZ, 0xc0, !PT ;  /* 0x0000000106ff7812 */ /* 0x002fc4000786c0ff */
[----:B------:R-:W-:-:S04]  /*27f0*/  SEL R4, RZ, 0x1, P1 ;  /* 0x00000001ff047807 */ /* 0x000fc80000800000 */
[----:B------:R-:W-:Y:S02]  /*2800*/  LOP3.LUT R10, R10, R4, RZ, 0x3c, !PT ;  /* 0x000000040a0a7212 */ /* 0x000fe400078e3cff */
[----:B--2---:R-:W-:-:S04]  /*2810*/  SEL R0, RZ, 0x1, P0 ;  /* 0x00000001ff007807 */ /* 0x004fc80000000000 */
[----:B------:R-:W-:Y:S01]  /*2820*/  LOP3.LUT R9, R9, R0, RZ, 0x3c, !PT ;  /* 0x0000000009097212 */ /* 0x000fe200078e3cff */
[----:B------:R-:W-:Y:S06]  /*2830*/  @P3 BRA `(.L_x_43) ;  /* 0xfffffffc002c3947 */ /* 0x000fec000383ffff */
[----:B------:R-:W-:Y:S01]  /*2840*/  ULEA UR5, UR6, UR37, 0x3 ;  /* 0x0000002506057291 */ /* 0x000fe2000f8e18ff */
[----:B------:R-:W-:-:S08]  /*2850*/  SHF.L.U32 R2, R12, 0x1f, RZ ;  /* 0x0000001f0c027819 */ /* 0x000fd000000006ff */
[----:B------:R-:W1:Y:S02]  /*2860*/  SYNCS.PHASECHK.TRANS64 P0, [UR5+0x90], R2 ;  /* 0x00009002ff0075a7 */ /* 0x000e640008001005 */
[----:B-1----:R-:W-:Y:S05]  /*2870*/  @P0 BRA `(.L_x_44) ;  /* 0x0000000000080947 */ /* 0x002fea0003800000 */
[----:B------:R-:W1:Y:S02]  /*2880*/  SYNCS.PHASECHK.TRANS64.TRYWAIT P0, [UR5+0x90], R2 ;  /* 0x00009002ff0075a7 */ /* 0x000e640008001105 */
[----:B-1----:R-:W-:Y:S05]  /*2890*/  @!P0 BRA `(.L_x_45) ;  /* 0x0000006400988947 */ /* 0x002fea0003800000 */
.L_x_44:
[----:B------:R-:W-:-:S04]  /*28a0*/  UIADD3 UR4, UPT, UPT, UR6, 0x1, URZ ;  /* 0x0000000106047890 */ /* 0x000fc8000fffe0ff */
[----:B------:R-:W-:-:S04]  /*28b0*/  UISETP.NE.AND UP0, UPT, UR4, 0x2, UPT ;  /* 0x000000020400788c */ /* 0x000fc8000bf05270 */
[----:B------:R-:W-:Y:S02]  /*28c0*/  USEL UR7, URZ, 0x1, UP0 ;  /* 0x00000001ff077887 */ /* 0x000fe40008000000 */
[----:B------:R-:W-:-:S04]  /*28d0*/  USEL UR4, UR4, URZ, UP0 ;  /* 0x000000ff04047287 */ /* 0x000fc80008000000 */
[----:B------:R-:W-:Y:S01]  /*28e0*/  ULEA UR4, UR4, UR37, 0x3 ;  /* 0x0000002504047291 */ /* 0x000fe2000f8e18ff */
[----:B-1----:R-:W-:-:S04]  /*28f0*/  LOP3.LUT R2, R12, UR7, RZ, 0x3c, !PT ;  /* 0x000000070c027c12 */ /* 0x002fc8000f8e3cff */
[----:B------:R-:W-:-:S04]  /*2900*/  SHF.L.U32 R0, R2, 0x1f, RZ ;  /* 0x0000001f02007819 */ /* 0x000fc800000006ff */
[----:B------:R-:W1:Y:S02]  /*2910*/  SYNCS.PHASECHK.TRANS64 P0, [UR4+0x90], R0 ;  /* 0x00009000ff0075a7 */ /* 0x000e640008001004 */
[----:B-1----:R-:W-:Y:S05]  /*2920*/  @P0 EXIT ;  /* 0x000000000000094d */ /* 0x002fea0003800000 */
[----:B------:R-:W-:Y:S02]  /*2930*/  SHF.L.U32 R2, R2, 0x1f, RZ ;  /* 0x0000001f02027819 */ /* 0x000fe400000006ff */
[----:B------:R-:W-:-:S07]  /*2940*/  MOV R0, UR4 ;  /* 0x0000000400007c02 */ /* 0x000fce0008000f00 */
.L_x_46:
[----:B-1----:R1:W2:Y:S02]  /*2950*/  SYNCS.PHASECHK.TRANS64.TRYWAIT P0, [R0+URZ+0x90], R2 ;  /* 0x00009002000075a7 */ /* 0x0022a400080011ff */
[----:B--2---:R-:W-:Y:S05]  /*2960*/  @!P0 NANOSLEEP.SYNCS 0x989680 ;  /* 0x009896800000895d */ /* 0x004fea0003900000 */
[----:B------:R-:W2:Y:S02]  /*2970*/  @!P0 SYNCS.PHASECHK.TRANS64 P0, [R0+URZ+0x90], R2 ;  /* 0x00009002000085a7 */ /* 0x000ea400080010ff */
[----:B--2---:R-:W-:Y:S05]  /*2980*/  @P0 EXIT ;  /* 0x000000000000094d */ /* 0x004fea0003800000 */
[----:B------:R-:W-:Y:S05]  /*2990*/  BRA `(.L_x_46) ;  /* 0xfffffffc00ec7947 */ /* 0x000fea000383ffff */
.L_x_39:
[----:B------:R-:W-:-:S09]  /*29a0*/  UISETP.NE.AND UP1, UPT, UR8, URZ, UPT ;  /* 0x000000ff0800728c */ /* 0x000fd2000bf25270 */
[----:B------:R-:W-:Y:S05]  /*29b0*/  BRA.U UP1, `(.L_x_47) ;  /* 0x0000000d01b47547 */ /* 0x000fea000b800000 */
[----:B------:R-:W-:Y:S01]  /*29c0*/  UMOV UR4, 0x40 ;  /* 0x0000004000047882 */ /* 0x000fe20000000000 */
[----:B------:R-:W-:Y:S01]  /*29d0*/  NOP ;  /* 0x0000000000007918 */ /* 0x000fe20000000000 */
[----:B------:R-:W-:Y:S01]  /*29e0*/  ULEA UR4, UR37, UR4, 0x18 ;  /* 0x0000000425047291 */ /* 0x000fe2000f8ec0ff */
[----:B------:R-:W-:Y:S02]  /*29f0*/  UMOV UR5, 0x400 ;  /* 0x0000040000057882 */ /* 0x000fe40000000000 */
[----:B------:R-:W-:-:S06]  /*2a00*/  ULEA UR37, UR37, UR5, 0x18 ;  /* 0x0000000525257291 */ /* 0x000fcc000f8ec0ff */
[----:B------:R-:W1:Y:S02]  /*2a10*/  LDS.U8 R0, [UR4+0x1c] ;  /* 0x00001c04ff007984 */ /* 0x000e640008000000 */
[----:B-1----:R-:W-:-:S13]  /*2a20*/  ISETP.NE.AND P0, PT, R0, RZ, PT ;  /* 0x000000ff0000720c */ /* 0x002fda0003f05270 */
[----:B------:R-:W-:Y:S05]  /*2a30*/  @P0 BRA `(.L_x_48) ;  /* 0x0000000000580947 */ /* 0x000fea0003800000 */
[----:B------:R-:W-:-:S13]  /*2a40*/  ELECT P0, URZ, PT ;  /* 0x0000000000ff782f */ /* 0x000fda0003800000 */
[----:B------:R-:W-:Y:S05]  /*2a50*/  @!P0 BRA `(.L_x_49) ;  /* 0x0000000000608947 */ /* 0x000fea0003800000 */
[----:B------:R-:W-:Y:S01]  /*2a60*/  UMOV UR5, 0x10 ;  /* 0x0000001000057882 */ /* 0x000fe20000000000 */
[----:B------:R-:W-:Y:S01]  /*2a70*/  HFMA2 R0, -RZ, RZ, 0, 5.9604644775390625e-08 ;  /* 0x00000001ff007431 */ /* 0x000fe200000001ff */
[----:B------:R-:W-:-:S03]  /*2a80*/  MOV R2, 0xffff ;  /* 0x0000ffff00027802 */ /* 0x000fc60000000f00 */
[----:B------:R-:W-:Y:S04]  /*2a90*/  DEPBAR.LE SB1, 0x36 ;  /* 0x00009d800000791a */ /* 0x000fe80000000000 */
[----:B------:R-:W1:Y:S02]  /*2aa0*/  UTCATOMSWS.FIND_AND_SET.ALIGN UP0, UR5, UR5 ;  /* 0x00000005000575e3 */ /* 0x000e640008000800 */
[----:B-1----:R-:W-:Y:S01]  /*2ab0*/  MOV R3, UR5 ;  /* 0x0000000500037c02 */ /* 0x002fe20008000f00 */
[----:B------:R-:W-:Y:S06]  /*2ac0*/  BRA.U UP0, `(.L_x_50) ;  /* 0x0000000100187547 */ /* 0x000fec000b800000 */
.L_x_51:
[----:B------:R-:W-:Y:S05]  /*2ad0*/  NANOSLEEP 0x64 ;  /* 0x000000640000795d */ /* 0x000fea0003800000 */
[----:B------:R-:W-:-:S05]  /*2ae0*/  UMOV UR5, 0x10 ;  /* 0x0000001000057882 */ /* 0x000fca0000000000 */
[----:B------:R-:W-:Y:S04]  /*2af0*/  DEPBAR.LE SB1, 0x36 ;  /* 0x00009d800000791a */ /* 0x000fe80000000000 */
[----:B------:R-:W1:Y:S02]  /*2b00*/  UTCATOMSWS.FIND_AND_SET.ALIGN UP0, UR5, UR5 ;  /* 0x00000005000575e3 */ /* 0x000e640008000800 */
[----:B-1----:R-:W-:Y:S01]  /*2b10*/  MOV R3, UR5 ;  /* 0x0000000500037c02 */ /* 0x002fe20008000f00 */
[----:B------:R-:W-:Y:S05]  /*2b20*/  BRA.U !UP0, `(.L_x_51) ;  /* 0xfffffffd08e87547 */ /* 0x000fea000b83ffff */
.L_x_50:
[-C--:B------:R-:W-:Y:S02]  /*2b30*/  SHF.L.U32 R2, R2, R3.reuse, RZ ;  /* 0x0000000302027219 */ /* 0x080fe400000006ff */
[----:B------:R-:W-:Y:S01]  /*2b40*/  SHF.L.U32 R0, R0, R3, RZ ;  /* 0x0000000300007219 */ /* 0x000fe200000006ff */
[----:B------:R-:W-:Y:S02]  /*2b50*/  IMAD.SHL.U32 R3, R3, 0x20, RZ ;  /* 0x0000002003037824 */ /* 0x000fe400078e00ff */
[----:B------:R1:W-:Y:S04]  /*2b60*/  ATOMS.OR RZ, [UR4+0x14], R2 ;  /* 0x00001402ffff798c */ /* 0x0003e8000b000004 */
[----:B------:R1:W-:Y:S04]  /*2b70*/  ATOMS.OR RZ, [UR4+0x18], R0 ;  /* 0x00001800ffff798c */ /* 0x0003e8000b000004 */
[----:B------:R1:W-:Y:S01]  /*2b80*/  STS [UR37+0x130], R3 ;  /* 0x00013003ff007988 */ /* 0x0003e20008000825 */
[----:B------:R-:W-:Y:S05]  /*2b90*/  BRA `(.L_x_49) ;  /* 0x0000000000107947 */ /* 0x000fea0003800000 */
.L_x_48:
[----:B------:R-:W-:Y:S02]  /*2ba0*/  MOV R0, 0xffffffff ;  /* 0xffffffff00007802 */ /* 0x000fe40000000f00 */
[----:B------:R-:W-:-:S03]  /*2bb0*/  MOV R2, 0x2be0 ;  /* 0x00002be000027802 */ /* 0x000fc60000000f00 */
[----:B------:R1:W-:Y:S04]  /*2bc0*/  STS [UR37+0x130], R0 ;  /* 0x00013000ff007988 */ /* 0x0003e80008000825 */
[----:B-1-3-5:R-:W-:Y:S05]  /*2bd0*/  CALL.REL.NOINC `($__internal_1_$__cuda_sm10x_tcgen05_guardrail_trap_phase_invalid_during_alloc) ;  /* 0x0000006800e07944 */ /* 0x02afea0003c00000 */
.L_x_49:
[----:B------:R-:W-:Y:S05]  /*2be0*/  WARPSYNC.ALL ;  /* 0x0000000000007948 */ /* 0x000fea0003800000 */
[----:B------:R-:W2:Y:S01]  /*2bf0*/  S2UR UR5, SR_CgaCtaId ;  /* 0x00000000000579c3 */ /* 0x000ea20000008800 */
[----:B------:R-:W-:Y:S01]  /*2c00*/  UMOV UR4, 0x400 ;  /* 0x0000040000047882 */ /* 0x000fe20000000000 */
[----:B------:R-:W-:-:S06]  /*2c10*/  NOP ;  /* 0x0000000000007918 */ /* 0x000fcc0000000000 */
[----:B------:R-:W-:Y:S06]  /*2c20*/  BAR.ARV 0x6, 0xa0 ;  /* 0x0182800000007b1d */ /* 0x000fec0000002000 */
[----:B------:R-:W4:Y:S01]  /*2c30*/  LDCU UR7, c[0x0][0x38c] ;  /* 0x00007180ff0777ac */ /* 0x000f220008000800 */
[----:B------:R-:W-:Y:S01]  /*2c40*/  IMAD.MOV.U32 R11, RZ, RZ, 0x1 ;  /* 0x00000001ff0b7424 */ /* 0x000fe200078e00ff */
[----:B------:R-:W-:Y:S01]  /*2c50*/  CS2R R8, SRZ ;  /* 0x0000000000087805 */ /* 0x000fe2000001ff00 */
[----:B------:R-:W-:Y:S01]  /*2c60*/  IMAD.MOV.U32 R10, RZ, RZ, RZ ;  /* 0x000000ffff0a7224 */ /* 0x000fe200078e00ff */
[----:B------:R-:W3:Y:S01]  /*2c70*/  LDCU UR6, c[0x0][0x38c] ;  /* 0x00007180ff0677ac */ /* 0x000ee20008000800 */
[----:B------:R-:W-:Y:S01]  /*2c80*/  UMOV UR15, URZ ;  /* 0x000000ff000f7c82 */ /* 0x000fe20008000000 */
[----:B------:R-:W-:Y:S01]  /*2c90*/  UMOV UR14, URZ ;  /* 0x000000ff000e7c82 */ /* 0x000fe20008000000 */
[----:B--2---:R-:W-:Y:S01]  /*2ca0*/  ULEA UR5, UR5, UR4, 0x18 ;  /* 0x0000000405057291 */ /* 0x004fe2000f8ec0ff */
[----:B------:R-:W-:Y:S01]  /*2cb0*/  UMOV UR24, 0x0 ;  /* 0x0000000000187882 */ /* 0x000fe20000000000 */
[----:B------:R-:W-:-:S02]  /*2cc0*/  UMOV UR25, 0x8200490 ;  /* 0x0820049000197882 */ /* 0x000fc40000000000 */
[----:B------:R-:W-:Y:S02]  /*2cd0*/  UIADD3 UR10, UPT, UPT, UR5, 0x8400, URZ ;  /* 0x00008400050a7890 */ /* 0x000fe4000fffe0ff */
[----:B------:R-:W-:Y:S02]  /*2ce0*/  UIADD3 UR11, UPT, UPT, UR5, 0x14400, URZ ;  /* 0x00014400050b7890 */ /* 0x000fe4000fffe0ff */
[----:B----4-:R-:W-:Y:S01]  /*2cf0*/  UIADD3 UR7, UPT, UPT, UR7, 0x3f, URZ ;  /* 0x0000003f07077890 */ /* 0x010fe2000fffe0ff */
[----:B-1----:R-:W1:Y:S01]  /*2d00*/  LDS R0, [UR5+0x130] ;  /* 0x00013005ff007984 */ /* 0x002e620008000800 */
[----:B------:R-:W-:Y:S02]  /*2d10*/  USHF.R.U32.HI UR10, URZ, 0x4, UR10 ;  /* 0x00000004ff0a7899 */ /* 0x000fe4000801160a */
[----:B------:R-:W-:Y:S02]  /*2d20*/  USHF.R.S32.HI UR4, URZ, 0x1f, UR7 ;  /* 0x0000001fff047899 */ /* 0x000fe40008011407 */
[----:B------:R-:W-:-:S02]  /*2d30*/  USHF.R.U32.HI UR11, URZ, 0x4, UR11 ;  /* 0x00000004ff0b7899 */ /* 0x000fc4000801160b */
[----:B------:R-:W-:Y:S02]  /*2d40*/  ULEA.HI UR4, UR4, UR7, URZ, 0x6 ;  /* 0x0000000704047291 */ /* 0x000fe4000f8f30ff */
[----:B------:R-:W-:Y:S02]  /*2d50*/  ULOP3.LUT UR10, UR10, 0x3fff, URZ, 0xc0, !UPT ;  /* 0x00003fff0a0a7892 */ /* 0x000fe4000f8ec0ff */
[----:B------:R-:W-:Y:S02]  /*2d60*/  USHF.R.S32.HI UR4, URZ, 0x6, UR4 ;  /* 0x00000006ff047899 */ /* 0x000fe40008011404 */
[----:B------:R-:W-:Y:S02]  /*2d70*/  ULOP3.LUT UR11, UR11, 0x3fff, URZ, 0xc0, !UPT ;  /* 0x00003fff0b0b7892 */ /* 0x000fe4000f8ec0ff */
[----:B------:R-:W-:Y:S01]  /*2d80*/  UISETP.LT.AND UP0, UPT, UR4, 0x1, UPT ;  /* 0x000000010400788c */ /* 0x000fe2000bf01270 */
[----:B------:R-:W-:Y:S01]  /*2d90*/  UMOV UR22, 0x0 ;  /* 0x0000000000167882 */ /* 0x000fe20000000000 */
[----:B------:R-:W-:-:S02]  /*2da0*/  UMOV UR23, 0x8200490 ;  /* 0x0820049000177882 */ /* 0x000fc40000000000 */
[----:B------:R-:W-:Y:S02]  /*2db0*/  USEL UR9, UR4, 0x1, !UP0 ;  /* 0x0000000104097887 */ /* 0x000fe4000c000000 */
[----:B------:R-:W-:Y:S02]  /*2dc0*/  ULOP3.LUT UR10, UR10, 0x10000, URZ, 0xfc, !UPT ;  /* 0x000100000a0a7892 */ /* 0x000fe4000f8efcff */
[----:B------:R-:W-:Y:S02]  /*2dd0*/  ULOP3.LUT UR11, UR11, 0x10000, URZ, 0xfc, !UPT ;  /* 0x000100000b0b7892 */ /* 0x000fe4000f8efcff */
[----:B------:R-:W-:Y:S02]  /*2de0*/  UIADD3 UR9, UPT, UPT, -UR9, URZ, URZ ;  /* 0x000000ff09097290 */ /* 0x000fe4000fffe1ff */
[----:B---3--:R-:W-:Y:S01]  /*2df0*/  UISETP.GE.AND UP3, UPT, UR6, 0x1, UPT ;  /* 0x000000010600788c */ /* 0x008fe2000bf66270 */
[----:B------:R-:W-:Y:S01]  /*2e00*/  UMOV UR20, 0x0 ;  /* 0x0000000000147882 */ /* 0x000fe20000000000 */
[----:B------:R-:W-:Y:S01]  /*2e10*/  UMOV UR21, 0x8200490 ;  /* 0x0820049000157882 */ /* 0x000fe20000000000 */
[----:B------:R-:W-:Y:S01]  /*2e20*/  UMOV UR18, 0x0 ;  /* 0x0000000000127882 */ /* 0x000fe20000000000 */
[----:B------:R-:W-:Y:S01]  /*2e30*/  UMOV UR19, 0x8200490 ;  /* 0x0820049000137882 */ /* 0x000fe20000000000 */
[----:B-1----:R-:W-:-:S15]  /*2e40*/  R2UR UR16, R0 ;  /* 0x00000000001072ca */ /* 0x002fde00000e0000 */
.L_x_58:
[----:B------:R-:W-:Y:S02]  /*2e50*/  LEA R0, R10, UR5, 0x3 ;  /* 0x000000050a007c11 */ /* 0x000fe4000f8e18ff */
[----:B------:R-:W-:Y:S02]  /*2e60*/  SHF.L.U32 R2, R9, 0x1f, RZ ;  /* 0x0000001f09027819 */ /* 0x000fe400000006ff */
[----:B------:R-:W-:Y:S01]  /*2e70*/  PLOP3.LUT P0, PT, PT, PT, UP3, 0x80, 0x8 ;  /* 0x000000000008781c */ /* 0x000fe20003f0f038 */
[----:B------:R-:W-:Y:S01]  /*2e80*/  VIADD R3, R0, 0x90 ;  /* 0x0000009000037836 */ /* 0x000fe20000000000 */
[----:B-1----:R-:W1:Y:S02]  /*2e90*/  SYNCS.PHASECHK.TRANS64.TRYWAIT P1, [R0+URZ+0x80], R2 ;  /* 0x00008002000075a7 */ /* 0x002e6400080211ff */
[----:B-1-3--:R-:W-:Y:S09]  /*2ea0*/  @!P1 BRA `(.L_x_52) ;  /* 0x00000060002c9947 */ /* 0x00aff20003800000 */
.L_x_143:
[----:B------:R-:W-:Y:S01]  /*2eb0*/  LEA R4, R10, UR5, 0x4 ;  /* 0x000000050a047c11 */ /* 0x000fe2000f8e20ff */
[----:B------:R-:W-:Y:S01]  /*2ec0*/  @UP3 ULEA UR6, UR14, UR5, 0x3 ;  /* 0x000000050e063291 */ /* 0x000fe2000f8e18ff */
[----:B------:R-:W-:Y:S01]  /*2ed0*/  PLOP3.LUT P2, PT, PT, PT, PT, 0x80, 0x8 ;  /* 0x000000000008781c */ /* 0x000fe20003f4f070 */
[----:B------:R-:W-:Y:S01]  /*2ee0*/  ULEA UR7, UR15, UR5, 0x3 ;  /* 0x000000050f077291 */ /* 0x000fe2000f8e18ff */
[----:B------:R-:W-:Y:S01]  /*2ef0*/  PRMT R3, RZ, 0x654, R3 ;  /* 0x00000654ff037816 */ /* 0x000fe20000000003 */
[----:B------:R-:W-:Y:S01]  /*2f00*/  ULEA UR8, UR15, UR16, 0x7 ;  /* 0x000000100f087291 */ /* 0x000fe2000f8e38ff */
[----:B------:R-:W2:Y:S01]  /*2f10*/  LDS.128 R4, [R4+0x110] ;  /* 0x0001100004047984 */ /* 0x000ea20000000c00 */
[----:B-1----:R-:W-:Y:S02]  /*2f20*/  @P0 SHF.L.U32 R2, R8, 0x1f, RZ ;  /* 0x0000001f08020819 */ /* 0x002fe400000006ff */
[----:B------:R-:W-:Y:S01]  /*2f30*/  SHF.L.U32 R0, R11, 0x1f, RZ ;  /* 0x0000001f0b007819 */ /* 0x000fe200000006ff */
[----:B------:R-:W-:Y:S01]  /*2f40*/  @!PT LDS RZ, [RZ] ;  /* 0x00000000fffff984 */ /* 0x000fe20000000800 */
[----:B------:R-:W-:Y:S01]  /*2f50*/  @!PT LDS RZ, [RZ] ;  /* 0x00000000fffff984 */ /* 0x000fe20000000800 */
[----:B------:R-:W-:Y:S01]  /*2f60*/  @!PT LDS RZ, [RZ] ;  /* 0x00000000fffff984 */ /* 0x000fe20000000800 */
[----:B------:R-:W-:Y:S01]  /*2f70*/  @!PT LDS RZ, [RZ] ;  /* 0x00000000fffff984 */ /* 0x000fe20000000800 */
[----:B------:R1:W-:Y:S06]  /*2f80*/  MEMBAR.ALL.CTA ;  /* 0x0000000000007992 */ /* 0x0003ec0000008000 */
[----:B-1----:R-:W1:Y:S02]  /*2f90*/  FENCE.VIEW.ASYNC.S ;  /* 0x00000000000073c6 */ /* 0x002e640000000000 */
[----:B-1----:R1:W-:Y:S01]  /*2fa0*/  SYNCS.ARRIVE.TRANS64.RED.A1T0 RZ, [R3+URZ], RZ ;  /* 0x000000ff03ff79a7 */ /* 0x0023e200081004ff */
[----:B------:R1:W3:Y:S01]  /*2fb0*/  @P0 SYNCS.PHASECHK.TRANS64.TRYWAIT P2, [UR6], R2 ;  /* 0x00000002ff0005a7 */ /* 0x0002e20008041106 */
[----:B--2---:R-:W-:Y:S01]  /*2fc0*/  LOP3.LUT P1, RZ, R6, 0x1, RZ, 0xc0, !PT ;  /* 0x0000000106ff7812 */ /* 0x004fe2000782c0ff */
[----:B------:R-:W2:Y:S02]  /*2fd0*/  SYNCS.PHASECHK.TRANS64.TRYWAIT P0, [UR7+0xc0], R0 ;  /* 0x0000c000ff0075a7 */ /* 0x000ea40008001107 */
[----:B-123--:R-:W-:Y:S10]  /*2fe0*/  @!P0 BRA `(.L_x_53) ;  /* 0x0000005c00f08947 */ /* 0x00eff40003800000 */
.L_x_145:
[----:B------:R-:W-:Y:S01]  /*2ff0*/  IADD3 R10, PT, PT, R10, 0x1, RZ ;  /* 0x000000010a0a7810 */ /* 0x000fe20007ffe0ff */
[----:B------:R-:W-:Y:S06]  /*3000*/  BRA.U !UP3, `(.L_x_54) ;  /* 0x000000010bc07547 */ /* 0x000fec000b800000 */
[----:B------:R-:W-:Y:S01]  /*3010*/  UPLOP3.LUT UP4, UPT, UPT, UPT, UPT, 0x40, 0x4 ;  /* 0x000000000004789c */ /* 0x000fe20003f8e870 */
[----:B------:R-:W-:Y:S01]  /*3020*/  UMOV UR13, UR9 ;  /* 0x00000009000d7c82 */ /* 0x000fe20008000000 */
[----:B------:R-:W-:Y:S01]  /*3030*/  UMOV UR12, UR4 ;  /* 0x00000004000c7c82 */ /* 0x000fe20008000000 */
[----:B------:R-:W-:-:S08]  /*3040*/  UMOV UR17, UR14 ;  /* 0x0000000e00117c82 */ /* 0x000fd00008000000 */
.L_x_57:
[----:B------:R-:W-:Y:S02]  /*3050*/  UIADD3 UR13, UPT, UPT, UR13, 0x1, URZ ;  /* 0x000000010d0d7890 */ /* 0x000fe4000fffe0ff */
[----:B--2---:R-:W-:Y:S02]  /*3060*/  ULEA UR6, UR17, UR5, 0x3 ;  /* 0x0000000511067291 */ /* 0x004fe4000f8e18ff */
[----:B------:R-:W-:Y:S01]  /*3070*/  UISETP.NE.AND UP0, UPT, UR13, URZ, UPT ;  /* 0x000000ff0d00728c */ /* 0x000fe2000bf05270 */
[----:B---3--:R-:W-:Y:S10]  /*3080*/  @P2 BRA `(.L_x_55) ;  /* 0x00000000000c2947 */ /* 0x008ff40003800000 */
[----:B-1----:R-:W-:Y:S04]  /*3090*/  SHF.L.U32 R2, R8, 0x1f, RZ ;  /* 0x0000001f08027819 */ /* 0x002fe800000006ff */
[----:B------:R-:W1:Y:S02]  /*30a0*/  SYNCS.PHASECHK.TRANS64.TRYWAIT P0, [UR6], R2 ;  /* 0x00000002ff0075a7 */ /* 0x000e640008001106 */
[----:B-1----:R-:W-:Y:S05]  /*30b0*/  @!P0 BRA `(.L_x_56) ;  /* 0x0000005c00d48947 */ /* 0x002fea0003800000 */
.L_x_55:
[----:B------:R-:W-:Y:S01]  /*30c0*/  UISETP.NE.AND UP1, UPT, UR12, 0x1, UPT ;  /* 0x000000010c00788c */ /* 0x000fe2000bf25270 */
[----:B------:R-:W-:Y:S01]  /*30d0*/  PLOP3.LUT P2, PT, PT, PT, PT, 0x80, 0x8 ;  /* 0x000000000008781c */ /* 0x000fe20003f4f070 */
[----:B------:R-:W-:Y:S02]  /*30e0*/  UIADD3 UR14, UPT, UPT, UR17, 0x1, URZ ;  /* 0x00000001110e7890 */ /* 0x000fe4000fffe0ff */
[----:B------:R-:W-:Y:S02]  /*30f0*/  ULEA UR28, UR17, UR11, 0xa ;  /* 0x0000000b111c7291 */ /* 0x000fe4000f8e50ff */
[----:B------:R-:W-:Y:S01]  /*3100*/  UISETP.NE.AND UP2, UPT, UR14, 0x3, UPT ;  /* 0x000000030e00788c */ /* 0x000fe2000bf45270 */
[----:B------:R-:W-:Y:S01]  /*3110*/  PLOP3.LUT P0, PT, PT, PT, UP1, 0x80, 0x8 ;  /* 0x000000000008781c */ /* 0x000fe20003f0f018 */
[----:B------:R-:W-:Y:S02]  /*3120*/  UIADD3 UR40, UPT, UPT, UR28, 0x2, URZ ;  /* 0x000000021c287890 */ /* 0x000fe4000fffe0ff */
[----:B------:R-:W-:Y:S02]  /*3130*/  USEL UR27, URZ, 0x1, UP2 ;  /* 0x00000001ff1b7887 */ /* 0x000fe40009000000 */
[----:B------:R-:W-:Y:S02]  /*3140*/  USEL UR14, UR14, URZ, UP2 ;  /* 0x000000ff0e0e7287 */ /* 0x000fe40009000000 */
[----:B------:R-:W-:Y:S02]  /*3150*/  UIADD3 UR36, UPT, UPT, UR28, 0x4, URZ ;  /* 0x000000041c247890 */ /* 0x000fe4000fffe0ff */
[----:B------:R-:W-:Y:S01]  /*3160*/  @UP1 ULEA UR26, UR14, UR5, 0x3 ;  /* 0x000000050e1a1291 */ /* 0x000fe2000f8e18ff */
[----:B------:R-:W-:Y:S01]  /*3170*/  LOP3.LUT R8, R8, UR27, RZ, 0x3c, !PT ;  /* 0x0000001b08087c12 */ /* 0x000fe2000f8e3cff */
[----:B------:R-:W-:Y:S02]  /*3180*/  UIADD3 UR32, UPT, UPT, UR28, 0x6, URZ ;  /* 0x000000061c207890 */ /* 0x000fe4000fffe0ff */
[----:B------:R-:W-:Y:S01]  /*3190*/  UIADD3 UR6, UPT, UPT, UR6, 0x18, URZ ;  /* 0x0000001806067890 */ /* 0x000fe2000fffe0ff */
[----:B-1----:R-:W-:Y:S01]  /*31a0*/  @P0 SHF.L.U32 R0, R8, 0x1f, RZ ;  /* 0x0000001f08000819 */ /* 0x002fe200000006ff */
[----:B------:R-:W-:Y:S01]  /*31b0*/  UIADD3 UR12, UPT, UPT, UR12, -0x1, URZ ;  /* 0xffffffff0c0c7890 */ /* 0x000fe2000fffe0ff */
[----:B------:R-:W-:Y:S02]  /*31c0*/  UMOV UR29, 0x40004040 ;  /* 0x40004040001d7882 */ /* 0x000fe40000000000 */
[----:B------:R2:W3:Y:S01]  /*31d0*/  @P0 SYNCS.PHASECHK.TRANS64.TRYWAIT P2, [UR26], R0 ;  /* 0x00000000ff0005a7 */ /* 0x0004e2000804111a */
[----:B------:R-:W-:Y:S01]  /*31e0*/  ULEA UR26, UR17, UR10, 0xa ;  /* 0x0000000a111a7291 */ /* 0x000fe2000f8e50ff */
[----:B------:R-:W-:Y:S01]  /*31f0*/  UMOV UR27, 0x40004040 ;  /* 0x40004040001b7882 */ /* 0x000fe20000000000 */
[----:B------:R-:W-:Y:S02]  /*3200*/  UMOV UR41, 0x40004040 ;  /* 0x4000404000297882 */ /* 0x000fe40000000000 */
[----:B------:R-:W-:Y:S02]  /*3210*/  UIADD3 UR38, UPT, UPT, UR26, 0x2, URZ ;  /* 0x000000021a267890 */ /* 0x000fe4000fffe0ff */
[----:B------:R-:W-:Y:S02]  /*3220*/  UIADD3 UR34, UPT, UPT, UR26, 0x4, URZ ;  /* 0x000000041a227890 */ /* 0x000fe4000fffe0ff */
[----:B------:R-:W-:Y:S01]  /*3230*/  UIADD3 UR30, UPT, UPT, UR26, 0x6, URZ ;  /* 0x000000061a1e7890 */ /* 0x000fe2000fffe0ff */
[----:B------:R2:W-:Y:S01]  /*3240*/  UTCHMMA gdesc[UR26], gdesc[UR28], tmem[UR8], tmem[UR24], idesc[UR25], UP4 ;  /* 0x00ff181c1a0075ea */ /* 0x0005e2000a000008 */
[----:B------:R-:W-:Y:S01]  /*3250*/  UPLOP3.LUT UP4, UPT, UPT, UPT, UPT, 0x80, 0x8 ;  /* 0x000000000008789c */ /* 0x000fe20003f8f070 */
[----:B------:R-:W-:Y:S01]  /*3260*/  UMOV UR39, 0x40004040 ;  /* 0x4000404000277882 */ /* 0x000fe20000000000 */
[----:B------:R-:W-:Y:S01]  /*3270*/  UMOV UR37, 0x40004040 ;  /* 0x4000404000257882 */ /* 0x000fe20000000000 */
[----:B------:R2:W-:Y:S01]  /*3280*/  UTCHMMA gdesc[UR38], gdesc[UR40], tmem[UR8], tmem[UR22], idesc[UR23], UPT ;  /* 0x00ff1628260075ea */ /* 0x0005e2000b800008 */
[----:B------:R-:W-:Y:S01]  /*3290*/  UMOV UR35, 0x40004040 ;  /* 0x4000404000237882 */ /* 0x000fe20000000000 */
[----:B------:R-:W-:Y:S01]  /*32a0*/  UMOV UR33, 0x40004040 ;  /* 0x4000404000217882 */ /* 0x000fe20000000000 */
[----:B------:R-:W-:Y:S01]  /*32b0*/  UMOV UR31, 0x40004040 ;  /* 0x40004040001f7882 */ /* 0x000fe20000000000 */
[----:B------:R2:W-:Y:S01]  /*32c0*/  UTCHMMA gdesc[UR34], gdesc[UR36], tmem[UR8], tmem[UR20], idesc[UR21], UPT ;  /* 0x00ff1424220075ea */ /* 0x0005e2000b800008 */
[----:B------:R2:W-:Y:S01]  /*32d0*/  UTCHMMA gdesc[UR30], gdesc[UR32], tmem[UR8], tmem[UR18], idesc[UR19], UPT ;  /* 0x00ff12201e0075ea */ /* 0x0005e2000b800008 */
[----:B------:R2:W-:Y:S01]  /*32e0*/  UTCBAR [UR6], URZ ;  /* 0x000000ff060073e9 */ /* 0x0005e200080000ff */
[----:B------:R-:W-:Y:S01]  /*32f0*/  UMOV UR17, UR14 ;  /* 0x0000000e00117c82 */ /* 0x000fe20008000000 */
[----:B------:R-:W-:Y:S05]  /*3300*/  BRA.U UP0, `(.L_x_57) ;  /* 0xfffffffd00507547 */ /* 0x000fea000b83ffff */
.L_x_54:
[----:B------:R-:W-:Y:S01]  /*3310*/  UIADD3 UR15, UPT, UPT, UR15, 0x1, URZ ;  /* 0x000000010f0f7890 */ /* 0x000fe2000fffe0ff */
[C---:B------:R-:W-:Y:S01]  /*3320*/  ISETP.NE.AND P0, PT, R10.reuse, 0x2, PT ;  /* 0x000000020a00780c */ /* 0x040fe20003f05270 */
[----:B------:R-:W-:Y:S02]  /*3330*/  UIADD3 UR7, UPT, UPT, UR7, 0xa0, URZ ;  /* 0x000000a007077890 */ /* 0x000fe4000fffe0ff */
[----:B------:R-:W-:Y:S01]  /*3340*/  UISETP.NE.AND UP0, UPT, UR15, 0x4, UPT ;  /* 0x000000040f00788c */ /* 0x000fe2000bf05270 */
[----:B-12---:R-:W-:Y:S02]  /*3350*/  SEL R0, RZ, 0x1, P0 ;  /* 0x00000001ff007807 */ /* 0x006fe40000000000 */
[----:B------:R-:W-:Y:S01]  /*3360*/  SEL R10, R10, RZ, P0 ;  /* 0x000000ff0a0a7207 */ /* 0x000fe20000000000 */
[----:B------:R-:W-:Y:S01]  /*3370*/  USEL UR6, URZ, 0x1, UP0 ;  /* 0x00000001ff067887 */ /* 0x000fe20008000000 */
[----:B------:R-:W-:Y:S01]  /*3380*/  LOP3.LUT R9, R9, R0, RZ, 0x3c, !PT ;  /* 0x0000000009097212 */ /* 0x000fe200078e3cff */
[----:B------:R-:W-:Y:S01]  /*3390*/  USEL UR15, UR15, URZ, UP0 ;  /* 0x000000ff0f0f7287 */ /* 0x000fe20008000000 */
[----:B------:R1:W-:Y:S03]  /*33a0*/  UTCBAR [UR7], URZ ;  /* 0x000000ff070073e9 */ /* 0x0003e600080000ff */
[----:B------:R-:W-:Y:S01]  /*33b0*/  LOP3.LUT R11, R11, UR6, RZ, 0x3c, !PT ;  /* 0x000000060b0b7c12 */ /* 0x000fe2000f8e3cff */
[----:B------:R-:W-:Y:S07]  /*33c0*/  @P1 BRA `(.L_x_58) ;  /* 0xfffffff800a01947 */ /* 0x000fee000383ffff */
[----:B------:R-:W2:Y:S01]  /*33d0*/  S2UR UR4, SR_CgaCtaId ;  /* 0x00000000000479c3 */ /* 0x000ea20000008800 */
[----:B------:R-:W-:Y:S01]  /*33e0*/  ELECT P0, URZ, PT ;  /* 0x0000000000ff782f */ /* 0x000fe20003800000 */
[----:B------:R-:W-:Y:S01]  /*33f0*/  IMAD.MOV.U32 R0, RZ, RZ, 0x1 ;  /* 0x00000001ff007424 */ /* 0x000fe200078e00ff */
[----:B------:R-:W-:Y:S01]  /*3400*/  UIADD3 UR5, UPT, UPT, UR5, 0xc0, URZ ;  /* 0x000000c005057890 */ /* 0x000fe2000fffe0ff */
[----:B------:R-:W-:Y:S01]  /*3410*/  SHF.L.U32 R2, R11, 0x1f, RZ ;  /* 0x0000001f0b027819 */ /* 0x000fe200000006ff */
[----:B------:R-:W-:-:S03]  /*3420*/  UMOV UR6, 0x40 ;  /* 0x0000004000067882 */ /* 0x000fc60000000000 */
[----:B------:R-:W-:Y:S01]  /*3430*/  UVIRTCOUNT.DEALLOC.SMPOOL 0x80 ;  /* 0x000000800000784c */ /* 0x000fe20000000000 */
[----:B--2---:R-:W-:Y:S02]  /*3440*/  ULEA UR4, UR4, UR6, 0x18 ;  /* 0x0000000604047291 */ /* 0x004fe4000f8ec0ff */
[----:B------:R-:W-:-:S07]  /*3450*/  ULEA UR6, UR15, UR5, 0x3 ;  /* 0x000000050f067291 */ /* 0x000fce000f8e18ff */
[----:B------:R2:W-:Y:S02]  /*3460*/  @P0 STS.U8 [UR4+0x1c], R0 ;  /* 0x00001c00ff000988 */ /* 0x0005e40008000004 */
[----:B------:R-:W4:Y:S02]  /*3470*/  SYNCS.PHASECHK.TRANS64.TRYWAIT P0, [UR6], R2 ;  /* 0x00000002ff0075a7 */ /* 0x000f240008001106 */
[----:B--2-4-:R-:W-:Y:S05]  /*3480*/  @!P0 BRA `(.L_x_59) ;  /* 0x0000005800f88947 */ /* 0x014fea0003800000 */
.L_x_148:
[----:B-1----:R-:W-:-:S04]  /*3490*/  UIADD3 UR7, UPT, UPT, UR15, 0x1, URZ ;  /* 0x000000010f077890 */ /* 0x002fc8000fffe0ff */
[----:B------:R-:W-:-:S04]  /*34a0*/  UISETP.NE.AND UP0, UPT, UR7, 0x4, UPT ;  /* 0x000000040700788c */ /* 0x000fc8000bf05270 */
[----:B------:R-:W-:Y:S02]  /*34b0*/  USEL UR8, URZ, 0x1, UP0 ;  /* 0x00000001ff087887 */ /* 0x000fe40008000000 */
[----:B------:R-:W-:-:S04]  /*34c0*/  USEL UR7, UR7, URZ, UP0 ;  /* 0x000000ff07077287 */ /* 0x000fc80008000000 */
[----:B------:R-:W-:Y:S01]  /*34d0*/  ULEA UR6, UR7, UR5, 0x3 ;  /* 0x0000000507067291 */ /* 0x000fe2000f8e18ff */
[----:B--2---:R-:W-:-:S04]  /*34e0*/  LOP3.LUT R2, R11, UR8, RZ, 0x3c, !PT ;  /* 0x000000080b027c12 */ /* 0x004fc8000f8e3cff */
[----:B------:R-:W-:-:S04]  /*34f0*/  SHF.L.U32 R3, R2, 0x1f, RZ ;  /* 0x0000001f02037819 */ /* 0x000fc800000006ff */
[----:B------:R-:W1:Y:S02]  /*3500*/  SYNCS.PHASECHK.TRANS64.TRYWAIT P0, [UR6], R3 ;  /* 0x00000003ff0075a7 */ /* 0x000e640008001106 */
[----:B-1----:R-:W-:Y:S05]  /*3510*/  @!P0 BRA `(.L_x_60) ;  /* 0x0000005800ec8947 */ /* 0x002fea0003800000 */
.L_x_150:
        /* <DEDUP_REMOVED lines=9> */
.L_x_152:
[----:B------:R-:W-:-:S04]  /*35b0*/  UIADD3 UR7, UPT, UPT, UR7, 0x1, URZ ;  /* 0x0000000107077890 */ /* 0x000fc8000fffe0ff */
[----:B------:R-:W-:-:S04]  /*35c0*/  UISETP.NE.AND UP0, UPT, UR7, 0x4, UPT ;  /* 0x000000040700788c */ /* 0x000fc8000bf05270 */
[----:B------:R-:W-:Y:S02]  /*35d0*/  USEL UR6, URZ, 0x1, UP0 ;  /* 0x00000001ff067887 */ /* 0x000fe40008000000 */
[----:B------:R-:W-:-:S04]  /*35e0*/  USEL UR7, UR7, URZ, UP0 ;  /* 0x000000ff07077287 */ /* 0x000fc80008000000 */
[----:B------:R-:W-:Y:S01]  /*35f0*/  ULEA UR7, UR7, UR5, 0x3 ;  /* 0x0000000507077291 */ /* 0x000fe2000f8e18ff */
[----:B------:R-:W-:-:S04]  /*3600*/  LOP3.LUT R2, R2, UR6, RZ, 0x3c, !PT ;  /* 0x0000000602027c12 */ /* 0x000fc8000f8e3cff */
[----:B------:R-:W-:-:S04]  /*3610*/  SHF.L.U32 R2, R2, 0x1f, RZ ;  /* 0x0000001f02027819 */ /* 0x000fc800000006ff */
[----:B------:R-:W2:Y:S02]  /*3620*/  SYNCS.PHASECHK.TRANS64.TRYWAIT P0, [UR7], R2 ;  /* 0x00000002ff0075a7 */ /* 0x000ea40008001107 */
[----:B--2---:R-:W-:Y:S05]  /*3630*/  @!P0 BRA `(.L_x_62) ;  /* 0x0000005800d48947 */ /* 0x004fea0003800000 */
.L_x_154:
[----:B------:R-:W-:Y:S01]  /*3640*/  NOP ;  /* 0x0000000000007918 */ /* 0x000fe20000000000 */
[----:B-1----:R-:W1:Y:S01]  /*3650*/  LDS R0, [UR4+0x14] ;  /* 0x00001404ff007984 */ /* 0x002e620008000800 */
[----:B------:R-:W-:Y:S01]  /*3660*/  ULOP3.LUT UR6, UR16, 0xffff, URZ, 0xc0, !UPT ;  /* 0x0000ffff10067892 */ /* 0x000fe2000f8ec0ff */
[----:B------:R-:W-:Y:S01]  /*3670*/  UMOV UR8, 0xffff ;  /* 0x0000ffff00087882 */ /* 0x000fe20000000000 */
[----:B------:R-:W-:Y:S02]  /*3680*/  UMOV UR5, 0x1 ;  /* 0x0000000100057882 */ /* 0x000fe40000000000 */
[----:B------:R-:W-:-:S04]  /*3690*/  USHF.R.U32.HI UR6, URZ, 0x5, UR6 ;  /* 0x00000005ff067899 */ /* 0x000fc80008011606 */
[----:B------:R-:W-:Y:S02]  /*36a0*/  USHF.L.U32 UR8, UR8, UR6, URZ ;  /* 0x0000000608087299 */ /* 0x000fe400080006ff */
[----:B------:R-:W-:-:S04]  /*36b0*/  USHF.L.U32 UR5, UR5, UR6, URZ ;  /* 0x0000000605057299 */ /* 0x000fc800080006ff */
[----:B-1----:R-:W-:-:S04]  /*36c0*/  LOP3.LUT R0, R0, UR8, RZ, 0xc0, !PT ;  /* 0x0000000800007c12 */ /* 0x002fc8000f8ec0ff */
[----:B------:R-:W-:-:S13]  /*36d0*/  ISETP.NE.AND P0, PT, R0, UR8, PT ;  /* 0x0000000800007c0c */ /* 0x000fda000bf05270 */
[----:B------:R-:W-:Y:S05]  /*36e0*/  @P0 BRA `(.L_x_63) ;  /* 0x0000000000580947 */ /* 0x000fea0003800000 */
[----:B------:R-:W1:Y:S02]  /*36f0*/  LDS R0, [UR4+0x18] ;  /* 0x00001804ff007984 */ /* 0x000e640008000800 */
[----:B-1----:R-:W-:-:S04]  /*3700*/  LOP3.LUT R0, R0, UR5, RZ, 0xc0, !PT ;  /* 0x0000000500007c12 */ /* 0x002fc8000f8ec0ff */
[----:B------:R-:W-:-:S13]  /*3710*/  ISETP.NE.AND P0, PT, R0, UR5, PT ;  /* 0x0000000500007c0c */ /* 0x000fda000bf05270 */
[----:B------:R-:W-:Y:S05]  /*3720*/  @P0 BRA `(.L_x_64) ;  /* 0x00000000003c0947 */ /* 0x000fea0003800000 */
[----:B------:R-:W1:Y:S01]  /*3730*/  S2R R2, SR_LANEID ;  /* 0x0000000000027919 */ /* 0x000e620000000000 */
[----:B------:R-:W-:Y:S01]  /*3740*/  ULOP3.LUT UR8, URZ, UR8, URZ, 0x33, !UPT ;  /* 0x00000008ff087292 */ /* 0x000fe2000f8e33ff */
[----:B------:R-:W-:Y:S02]  /*3750*/  VOTEU.ANY UR7, UPT, PT ;  /* 0x0000000000077886 */ /* 0x000fe400038e0100 */
[----:B------:R-:W-:-:S03]  /*3760*/  UFLO.U32 UR7, UR7 ;  /* 0x00000007000772bd */ /* 0x000fc600080e0000 */
[----:B------:R-:W-:-:S04]  /*3770*/  IMAD.U32 R0, RZ, RZ, UR8 ;  /* 0x00000008ff007e24 */ /* 0x000fc8000f8e00ff */
[----:B------:R2:W4:Y:S02]  /*3780*/  REDUX UR6, R0 ;  /* 0x00000000000673c4 */ /* 0x0005240000000000 */
[----:B------:R1:W-:Y:S02]  /*3790*/  UTCATOMSWS.AND URZ, UR8 ;  /* 0x0000000800ff79e3 */ /* 0x0003e40008000000 */
[----:B-1----:R-:W-:Y:S02]  /*37a0*/  ISETP.EQ.U32.AND P0, PT, R2, UR7, PT ;  /* 0x0000000702007c0c */ /* 0x002fe4000bf02070 */
[----:B--2---:R-:W-:Y:S02]  /*37b0*/  LOP3.LUT R0, RZ, UR5, RZ, 0x33, !PT ;  /* 0x00000005ff007c12 */ /* 0x004fe4000f8e33ff */
[----:B----4-:R-:W-:Y:S02]  /*37c0*/  MOV R2, UR6 ;  /* 0x0000000600027c02 */ /* 0x010fe40008000f00 */
[----:B------:R-:W1:Y:S07]  /*37d0*/  REDUX UR5, R0 ;  /* 0x00000000000573c4 */ /* 0x000e6e0000000000 */
[----:B------:R2:W-:Y:S01]  /*37e0*/  @P0 ATOMS.AND RZ, [UR4+0x14], R2 ;  /* 0x00001402ffff098c */ /* 0x0005e2000a800004 */
[----:B-1----:R-:W-:-:S05]  /*37f0*/  IMAD.U32 R0, RZ, RZ, UR5 ;  /* 0x00000005ff007e24 */ /* 0x002fca000f8e00ff */
[----:B------:R2:W-:Y:S01]  /*3800*/  @P0 ATOMS.AND RZ, [UR4+0x18], R0 ;  /* 0x00001800ffff098c */ /* 0x0005e2000a800004 */
[----:B------:R-:W-:Y:S05]  /*3810*/  BRA `(.L_x_65) ;  /* 0x0000000000147947 */ /* 0x000fea0003800000 */
.L_x_64:
[----:B------:R-:W-:Y:S02]  /*3820*/  MOV R2, 0x3840 ;  /* 0x0000384000027802 */ /* 0x000fe40000000f00 */
[----:B---3-5:R-:W-:Y:S05]  /*3830*/  CALL.REL.NOINC `($__internal_0_$__cuda_sm10x_tcgen05_guardrail_trap_col_being_dealloced_not_returned_by_alloc) ;  /* 0x0000005c00bc7944 */ /* 0x028fea0003c00000 */
[----:B------:R-:W-:Y:S05]  /*3840*/  BRA `(.L_x_65) ;  /* 0x0000000000087947 */ /* 0x000fea0003800000 */
.L_x_63:
[----:B------:R-:W-:Y:S02]  /*3850*/  MOV R2, 0x3870 ;  /* 0x0000387000027802 */ /* 0x000fe40000000f00 */
[----:B---3-5:R-:W-:Y:S05]  /*3860*/  CALL.REL.NOINC `($__internal_2_$__cuda_sm10x_tcgen05_guardrail_trap_unallocated_columns_being_dealloced) ;  /* 0x0000005c00c87944 */ /* 0x028fea0003c00000 */
.L_x_65:
[----:B------:R-:W-:Y:S01]  /*3870*/  NOP ;  /* 0x0000000000007918 */ /* 0x000fe20000000000 */
[----:B------:R-:W-:Y:S05]  /*3880*/  EXIT ;  /* 0x000000000000794d */ /* 0x000fea0003800000 */
.L_x_47:
[----:B------:R-:W-:-:S09]  /*3890*/  UISETP.NE.OR UP2, UPT, UR8, 0x3, !UP2 ;  /* 0x000000030800788c */ /* 0x000fd2000d745670 */
[----:B------:R-:W-:Y:S05]  /*38a0*/  BRA.U UP2, `(.L_x_66) ;  /* 0x0000001102087547 */ /* 0x000fea000b800000 */
[----:B------:R-:W1:Y:S01]  /*38b0*/  LDC R0, c[0x0][0xb30] ;  /* 0x0002cc00ff007b82 */ /* 0x000e620000000800 */
[----:B------:R-:W2:Y:S01]  /*38c0*/  LDCU.64 UR8, c[0x0][0x888] ;  /* 0x00011100ff0877ac */ /* 0x000ea20008000a00 */
[----:B------:R-:W-:Y:S02]  /*38d0*/  HFMA2 R27, -RZ, RZ, 0, 0 ;  /* 0x00000000ff1b7431 */ /* 0x000fe400000001ff */
[----:B------:R-:W-:Y:S01]  /*38e0*/  IMAD.MOV.U32 R29, RZ, RZ, 0x1 ;  /* 0x00000001ff1d7424 */ /* 0x000fe200078e00ff */
[----:B------:R-:W-:Y:S01]  /*38f0*/  MOV R25, 0x2000 ;  /* 0x0000200000197802 */ /* 0x000fe20000000f00 */
[----:B------:R-:W4:Y:S01]  /*3900*/  LDCU.64 UR4, c[0x0][0x890] ;  /* 0x00011200ff0477ac */ /* 0x000f220008000a00 */
[----:B------:R-:W-:Y:S01]  /*3910*/  IMAD.MOV.U32 R28, RZ, RZ, RZ ;  /* 0x000000ffff1c7224 */ /* 0x000fe200078e00ff */
[----:B------:R-:W3:Y:S01]  /*3920*/  LDC R24, c[0x0][0x370] ;  /* 0x0000dc00ff187b82 */ /* 0x000ee20000000800 */
[----:B------:R-:W-:Y:S01]  /*3930*/  UMOV UR7, 0x400 ;  /* 0x0000040000077882 */ /* 0x000fe20000000000 */
[----:B------:R-:W-:-:S02]  /*3940*/  UPLOP3.LUT UP1, UPT, UPT, UPT, UPT, 0x40, 0x4 ;  /* 0x000000000004789c */ /* 0x000fc40003f2e870 */
[----:B------:R-:W-:-:S04]  /*3950*/  ULEA UR7, UR37, UR7, 0x18 ;  /* 0x0000000725077291 */ /* 0x000fc8000f8ec0ff */
[----:B------:R-:W3:Y:S01]  /*3960*/  LDC R3, c[0x0][0xb0c] ;  /* 0x0002c300ff037b82 */ /* 0x000ee20000000800 */
[----:B------:R-:W-:Y:S02]  /*3970*/  UIADD3 UR13, UPT, UPT, UR7, 0x48, URZ ;  /* 0x00000048070d7890 */ /* 0x000fe4000fffe0ff */
[----:B--2---:R-:W-:Y:S02]  /*3980*/  UISETP.NE.U32.AND UP2, UPT, UR8, URZ, UPT ;  /* 0x000000ff0800728c */ /* 0x004fe4000bf45070 */
[----:B------:R-:W-:Y:S02]  /*3990*/  UIADD3 UR33, UPT, UPT, UR7, 0x30, URZ ;  /* 0x0000003007217890 */ /* 0x000fe4000fffe0ff */
[----:B----4-:R-:W-:Y:S01]  /*39a0*/  UISETP.NE.U32.AND UP3, UPT, UR4, URZ, UPT ;  /* 0x000000ff0400728c */ /* 0x010fe2000bf65070 */
[----:B------:R-:W2:Y:S01]  /*39b0*/  LDC R18, c[0x0][0xb20] ;  /* 0x0002c800ff127b82 */ /* 0x000ea20000000800 */
[----:B-1----:R-:W-:Y:S01]  /*39c0*/  ISETP.NE.AND P1, PT, R0, 0x1, PT ;  /* 0x000000010000780c */ /* 0x002fe20003f25270 */
[----:B------:R-:W-:-:S02]  /*39d0*/  UISETP.NE.AND.EX UP2, UPT, UR9, URZ, UPT, UP2 ;  /* 0x000000ff0900728c */ /* 0x000fc4000bf45320 */
[----:B------:R-:W-:Y:S02]  /*39e0*/  UIADD3 UR25, UPT, UPT, UR7, 0x38, URZ ;  /* 0x0000003807197890 */ /* 0x000fe4000fffe0ff */
[----:B------:R-:W-:Y:S02]  /*39f0*/  UIADD3 UR17, UPT, UPT, UR7, 0x40, URZ ;  /* 0x0000004007117890 */ /* 0x000fe4000fffe0ff */
[----:B------:R-:W1:Y:S01]  /*3a00*/  LDC.64 R30, c[0x0][0x348] ;  /* 0x0000d200ff1e7b82 */ /* 0x000e620000000a00 */
[----:B------:R-:W-:Y:S02]  /*3a10*/  UPRMT UR13, UR37, 0x654, UR13 ;  /* 0x00000654250d7896 */ /* 0x000fe4000800000d */
[----:B------:R-:W-:-:S05]  /*3a20*/  UISETP.NE.AND.EX UP3, UPT, UR5, URZ, UPT, UP3 ;  /* 0x000000ff0500728c */ /* 0x000fca000bf65330 */
[----:B------:R-:W4:Y:S08]  /*3a30*/  LDC.64 R16, c[0x0][0xb10] ;  /* 0x0002c400ff107b82 */ /* 0x000f300000000a00 */
[----:B------:R-:W1:Y:S08]  /*3a40*/  LDC.64 R6, c[0x0][0xb18] ;  /* 0x0002c600ff067b82 */ /* 0x000e700000000a00 */
[----:B------:R-:W1:Y:S08]  /*3a50*/  LDC.64 R4, c[0x0][0xb28] ;  /* 0x0002ca00ff047b82 */ /* 0x000e700000000a00 */
[----:B--23--:R-:W1:Y:S02]  /*3a60*/  LDC R19, c[0x0][0x374] ;  /* 0x0000dd00ff137b82 */ /* 0x00ce640000000800 */
.L_x_77:
[C---:B------:R-:W-:Y:S02]  /*3a70*/  LEA R0, R28.reuse, UR7, 0x3 ;  /* 0x000000071c007c11 */ /* 0x040fe4000f8e18ff */
[----:B------:R-:W-:Y:S02]  /*3a80*/  SHF.L.U32 R2, R27, 0x1f, RZ ;  /* 0x0000001f1b027819 */ /* 0x000fe400000006ff */
[----:B------:R-:W-:Y:S02]  /*3a90*/  LEA R20, R28, UR7, 0x4 ;  /* 0x000000071c147c11 */ /* 0x000fe4000f8e20ff */
[----:B--2---:R-:W2:Y:S02]  /*3aa0*/  SYNCS.PHASECHK.TRANS64.TRYWAIT P0, [R0+URZ+0x80], R2 ;  /* 0x00008002000075a7 */ /* 0x004ea400080011ff */
[----:B--2---:R-:W-:Y:S05]  /*3ab0*/  @!P0 BRA `(.L_x_67) ;  /* 0x0000005400cc8947 */ /* 0x004fea0003800000 */
.L_x_155:
[----:B------:R-:W-:Y:S01]  /*3ac0*/  ISETP.GE.AND P0, PT, R40, 0x1, PT ;  /* 0x000000012800780c */ /* 0x000fe20003f06270 */
[----:B------:R-:W3:Y:S01]  /*3ad0*/  LDS.128 R20, [R20+0x110] ;  /* 0x0001100014147984 */ /* 0x000ee20000000c00 */
[----:B--2---:R-:W-:Y:S01]  /*3ae0*/  VIADD R0, R0, 0x90 ;  /* 0x0000009000007836 */ /* 0x004fe20000000000 */
[----:B------:R-:W-:Y:S01]  /*3af0*/  @!PT LDS RZ, [RZ] ;  /* 0x00000000fffff984 */ /* 0x000fe20000000800 */
[----:B------:R-:W-:Y:S01]  /*3b00*/  @!PT LDS RZ, [RZ] ;  /* 0x00000000fffff984 */ /* 0x000fe20000000800 */
[----:B------:R-:W-:Y:S01]  /*3b10*/  @!PT LDS RZ, [RZ] ;  /* 0x00000000fffff984 */ /* 0x000fe20000000800 */
[----:B------:R-:W-:Y:S01]  /*3b20*/  @!PT LDS RZ, [RZ] ;  /* 0x00000000fffff984 */ /* 0x000fe20000000800 */
[----:B------:R2:W-:Y:S06]  /*3b30*/  MEMBAR.ALL.CTA ;  /* 0x0000000000007992 */ /* 0x0005ec0000008000 */
[----:B--2---:R-:W2:Y:S01]  /*3b40*/  FENCE.VIEW.ASYNC.S ;  /* 0x00000000000073c6 */ /* 0x004ea20000000000 */
[----:B------:R-:W-:Y:S04]  /*3b50*/  PRMT R0, RZ, 0x654, R0 ;  /* 0x00000654ff007816 */ /* 0x000fe80000000000 */
[----:B--2---:R2:W-:Y:S01]  /*3b60*/  SYNCS.ARRIVE.TRANS64.RED.A1T0 RZ, [R0+URZ], RZ ;  /* 0x000000ff00ff79a7 */ /* 0x0045e200081004ff */
[----:B---3--:R-:W-:Y:S11]  /*3b70*/  LOP3.LUT P3, RZ, R22, 0x1, RZ, 0xc0, !PT ;  /* 0x0000000116ff7812 */ /* 0x008ff6000786c0ff */
[----:B------:R-:W-:Y:S02]  /*3b80*/  @!UPT UIADD3 URZ, UPT, UPT, URZ, URZ, URZ ;  /* 0x000000fffffff290 */ /* 0x000fe4000fffe0ff */
[----:B------:R-:W-:Y:S02]  /*3b90*/  @P3 MOV R11, R20 ;  /* 0x00000014000b3202 */ /* 0x000fe40000000f00 */
[----:B------:R-:W-:Y:S01]  /*3ba0*/  @P3 LOP3.LUT R10, R21, 0xffff, RZ, 0xc0, !PT ;  /* 0x0000ffff150a3812 */ /* 0x000fe200078ec0ff */
[----:B--2---:R-:W-:Y:S06]  /*3bb0*/  @!P0 BRA `(.L_x_68) ;  /* 0x0000000000a48947 */ /* 0x004fec0003800000 */
[-C--:B-1----:R-:W-:Y:S01]  /*3bc0*/  IMAD.HI.U32 R0, R19, R7.reuse, RZ ;  /* 0x0000000713007227 */ /* 0x082fe200078e00ff */
[----:B------:R-:W-:Y:S02]  /*3bd0*/  ISETP.NE.AND P0, PT, R6, 0x1, PT ;  /* 0x000000010600780c */ /* 0x000fe40003f05270 */
[----:B------:R-:W-:Y:S01]  /*3be0*/  ISETP.NE.AND P2, PT, R40, 0x1, PT ;  /* 0x000000012800780c */ /* 0x000fe20003f45270 */
[----:B----4-:R-:W-:Y:S01]  /*3bf0*/  IMAD.HI.U32 R9, R24, R16, RZ ;  /* 0x0000001018097227 */ /* 0x010fe200078e00ff */
[----:B------:R-:W-:Y:S02]  /*3c00*/  SHF.R.U32.HI R0, RZ, R18, R0 ;  /* 0x00000012ff007219 */ /* 0x000fe40000011600 */
[----:B------:R-:W-:Y:S01]  /*3c10*/  ISETP.NE.AND P4, PT, R3, 0x1, PT ;  /* 0x000000010300780c */ /* 0x000fe20003f85270 */
[----:B------:R-:W-:Y:S01]  /*3c20*/  IMAD.HI.U32 R13, R10, R7, RZ ;  /* 0x000000070a0d7227 */ /* 0x000fe200078e00ff */
[----:B------:R-:W-:Y:S02]  /*3c30*/  SHF.R.U32.HI R9, RZ, R17, R9 ;  /* 0x00000011ff097219 */ /* 0x000fe40000011609 */
[----:B------:R-:W-:Y:S01]  /*3c40*/  SEL R0, R19, R0, !P0 ;  /* 0x0000000013007207 */ /* 0x000fe20004000000 */
[----:B------:R-:W-:Y:S01]  /*3c50*/  IMAD.HI.U32 R12, R11, R16, RZ ;  /* 0x000000100b0c7227 */ /* 0x000fe200078e00ff */
[----:B------:R-:W-:Y:S03]  /*3c60*/  SEL R9, R24, R9, !P4 ;  /* 0x0000000918097207 */ /* 0x000fe60006000000 */
[-C--:B------:R-:W-:Y:S01]  /*3c70*/  IMAD.HI.U32 R8, R0, R4.reuse, RZ ;  /* 0x0000000400087227 */ /* 0x080fe200078e00ff */
[----:B------:R-:W-:Y:S03]  /*3c80*/  SHF.R.U32.HI R12, RZ, R17, R12 ;  /* 0x00000011ff0c7219 */ /* 0x000fe6000001160c */
[----:B------:R-:W-:Y:S01]  /*3c90*/  IMAD.HI.U32 R2, R9, R4, RZ ;  /* 0x0000000409027227 */ /* 0x000fe200078e00ff */
[-C--:B------:R-:W-:Y:S02]  /*3ca0*/  @P2 SHF.R.U32.HI R0, RZ, R5.reuse, R8 ;  /* 0x00000005ff002219 */ /* 0x080fe40000011608 */
[----:B------:R-:W-:Y:S02]  /*3cb0*/  SHF.R.U32.HI R8, RZ, R18, R13 ;  /* 0x00000012ff087219 */ /* 0x000fe4000001160d */
[----:B------:R-:W-:Y:S01]  /*3cc0*/  @P2 SHF.R.U32.HI R9, RZ, R5, R2 ;  /* 0x00000005ff092219 */ /* 0x000fe20000011602 */
[----:B------:R-:W-:Y:S01]  /*3cd0*/  IMAD R0, R40, R0, RZ ;  /* 0x0000000028007224 */ /* 0x000fe200078e02ff */
[----:B------:R-:W-:Y:S02]  /*3ce0*/  SEL R8, R10, R8, !P0 ;  /* 0x000000080a087207 */ /* 0x000fe40004000000 */
[----:B------:R-:W-:Y:S01]  /*3cf0*/  SEL R2, R11, R12, !P4 ;  /* 0x0000000c0b027207 */ /* 0x000fe20006000000 */
[----:B------:R-:W-:Y:S01]  /*3d00*/  IMAD R12, R40, R9, RZ ;  /* 0x00000009280c7224 */ /* 0x000fe200078e02ff */
[C---:B------:R-:W-:Y:S01]  /*3d10*/  ISETP.GE.AND P0, PT, R8.reuse, R0, PT ;  /* 0x000000000800720c */ /* 0x040fe20003f06270 */
[----:B------:R-:W-:Y:S03]  /*3d20*/  IMAD.HI.U32 R0, R8, R4, RZ ;  /* 0x0000000408007227 */ /* 0x000fe600078e00ff */
[----:B------:R-:W-:Y:S02]  /*3d30*/  ISETP.GE.OR P0, PT, R2, R12, P0 ;  /* 0x0000000c0200720c */ /* 0x000fe40000706670 */
[-C--:B------:R-:W-:Y:S04]  /*3d40*/  SHF.R.U32.HI R0, RZ, R5.reuse, R0 ;  /* 0x00000005ff007219 */ /* 0x080fe80000011600 */
[----:B------:R-:W-:Y:S05]  /*3d50*/  SEL R13, R8, R0, !P2 ;  /* 0x00000000080d7207 */ /* 0x000fea0005000000 */
[----:B------:R-:W-:Y:S02]  /*3d60*/  IMAD.MOV R12, RZ, RZ, -R13 ;  /* 0x000000ffff0c7224 */ /* 0x000fe400078e0a0d */
[----:B------:R-:W-:Y:S04]  /*3d70*/  @!P0 IMAD.HI.U32 R0, R2, R4, RZ ;  /* 0x0000000402008227 */ /* 0x000fe800078e00ff */
[----:B------:R-:W-:Y:S01]  /*3d80*/  IMAD R12, R40, R12, R8 ;  /* 0x0000000c280c7224 */ /* 0x000fe200078e0208 */
[----:B------:R-:W-:Y:S04]  /*3d90*/  @!P0 SHF.R.U32.HI R0, RZ, R5, R0 ;  /* 0x00000005ff008219 */ /* 0x000fe80000011600 */
[----:B------:R-:W-:Y:S04]  /*3da0*/  @!P0 SEL R0, R2, R0, !P2 ;  /* 0x0000000002008207 */ /* 0x000fe80005000000 */
[----:B------:R-:W-:Y:S01]  /*3db0*/  @!P0 IADD3 R13, PT, PT, R13, -R0, RZ ;  /* 0x800000000d0d8210 */ /* 0x000fe20007ffe0ff */
[----:B------:R-:W-:Y:S01]  /*3dc0*/  @!P0 IMAD R0, R9, R12, R0 ;  /* 0x0000000c09008224 */ /* 0x000fe200078e0200 */
[----:B------:R-:W-:Y:S01]  /*3dd0*/  IADD3 R9, PT, PT, -R8, RZ, RZ ;  /* 0x000000ff08097210 */ /* 0x000fe20007ffe1ff */
[--C-:B------:R-:W-:Y:S02]  /*3de0*/  IMAD.MOV R12, RZ, RZ, -R2.reuse ;  /* 0x000000ffff0c7224 */ /* 0x100fe400078e0a02 */
[----:B------:R-:W-:Y:S02]  /*3df0*/  @!P0 IMAD R8, R13, R40, R2 ;  /* 0x000000280d088224 */ /* 0x000fe400078e0202 */
[----:B------:R-:W-:Y:S02]  /*3e00*/  @!P0 IMAD.MOV.U32 R2, RZ, RZ, R0 ;  /* 0x000000ffff028224 */ /* 0x000fe400078e0000 */
[----:B------:R-:W-:Y:S02]  /*3e10*/  IMAD R11, R3, R12, R11 ;  /* 0x0000000c030b7224 */ /* 0x000fe400078e020b */
[----:B------:R-:W-:Y:S02]  /*3e20*/  IMAD R10, R6, R9, R10 ;  /* 0x00000009060a7224 */ /* 0x000fe400078e020a */
[----:B------:R-:W-:Y:S02]  /*3e30*/  IMAD R11, R2, R3, R11 ;  /* 0x00000003020b7224 */ /* 0x000fe400078e020b */
[----:B------:R-:W-:Y:S02]  /*3e40*/  IMAD R10, R8, R6, R10 ;  /* 0x00000006080a7224 */ /* 0x000fe400078e020a */
.L_x_68:
[----:B------:R-:W-:Y:S05]  /*3e50*/  BRA.U UP1, `(.L_x_69) ;  /* 0x0000000101107547 */ /* 0x000fea000b800000 */
[----:B------:R-:W-:Y:S04]  /*3e60*/  MOV R2, UR6 ;  /* 0x0000000600027c02 */ /* 0x000fe80008000f00 */
[----:B------:R-:W-:Y:S04]  /*3e70*/  SHF.L.U32 R2, R2, 0x1f, RZ ;  /* 0x0000001f02027819 */ /* 0x000fe800000006ff */
[----:B------:R-:W2:Y:S02]  /*3e80*/  SYNCS.PHASECHK.TRANS64.TRYWAIT P0, [UR7+0x78], R2 ;  /* 0x00007802ff0075a7 */ /* 0x000ea40008001107 */
[----:B--2---:R-:W-:Y:S05]  /*3e90*/  @!P0 BRA `(.L_x_70) ;  /* 0x0000005000e88947 */ /* 0x004fea0003800000 */
.L_x_69:
[----:B------:R-:W-:Y:S02]  /*3ea0*/  R2UR UR35, R15 ;  /* 0x000000000f2372ca */ /* 0x000fe400000e0000 */
[----:B------:R-:W-:Y:S02]  /*3eb0*/  R2UR UR34, R14 ;  /* 0x000000000e2272ca */ /* 0x000fe400000e0000 */
[----:B------:R-:W-:Y:S02]  /*3ec0*/  ISETP.NE.U32.AND P2, PT, RZ, UR4, PT ;  /* 0x00000004ff007c0c */ /* 0x000fe4000bf45070 */
[----:B------:R-:W-:Y:S02]  /*3ed0*/  SHF.L.U32 R14, R29, 0x1f, RZ ;  /* 0x0000001f1d0e7819 */ /* 0x000fe400000006ff */
[----:B------:R-:W-:Y:S05]  /*3ee0*/  ISETP.NE.AND.EX P2, PT, RZ, UR5, PT, P2 ;  /* 0x00000005ff007c0c */ /* 0x000fea000bf45320 */
[----:B------:R-:W-:Y:S02]  /*3ef0*/  USHF.L.U32 UR35, UR35, 0x7, URZ ;  /* 0x0000000723237899 */ /* 0x000fe400080006ff */
[----:B------:R-:W-:Y:S01]  /*3f00*/  USHF.L.U32 UR34, UR34, 0x7, URZ ;  /* 0x0000000722227899 */ /* 0x000fe200080006ff */
[----:B------:R-:W-:Y:S11]  /*3f10*/  BRA.U !UP3, `(.L_x_71) ;  /* 0x000000010b347547 */ /* 0x000ff6000b800000 */
[----:B------:R-:W-:Y:S01]  /*3f20*/  UPLOP3.LUT UP0, UPT, UPT, UPT, UP2, 0x80, 0x8 ;  /* 0x000000000008789c */ /* 0x000fe20003f0f020 */
[----:B--2---:R-:W-:Y:S02]  /*3f30*/  HFMA2 R0, -RZ, RZ, 0, 5.9604644775390625e-08 ;  /* 0x00000001ff007431 */ /* 0x004fe400000001ff */
[----:B------:R-:W-:Y:S03]  /*3f40*/  IMAD.MOV.U32 R88, RZ, RZ, 0x1 ;  /* 0x00000001ff587424 */ /* 0x000fe600078e00ff */
[----:B------:R-:W-:Y:S05]  /*3f50*/  PLOP3.LUT P0, PT, PT, PT, UP0, 0x80, 0x8 ;  /* 0x000000000008781c */ /* 0x000fea0003f0f008 */
[----:B------:R-:W2:Y:S01]  /*3f60*/  @UP0 LDCU.64 UR10, c[0x0][0x888] ;  /* 0x00011100ff0a07ac */ /* 0x000ea20008000a00 */
[----:B------:R-:W-:Y:S07]  /*3f70*/  @UP0 UIMAD UR8, UR36, UR4, URZ ;  /* 0x00000004240802a4 */ /* 0x000fee000f8e02ff */
[----:B------:R-:W-:Y:S01]  /*3f80*/  @!P0 PRMT R88, R0, 0x7610, R88 ;  /* 0x0000761000588816 */ /* 0x000fe20000000058 */
[----:B--2---:R-:W-:Y:S03]  /*3f90*/  @UP0 UIMAD.WIDE UR10, UR8, 0x4, UR10 ;  /* 0x00000004080a08a5 */ /* 0x004fe6000f8e020a */
[----:B------:R-:W2:Y:S03]  /*3fa0*/  @!UP0 LDCU UR8, c[0x0][0x880] ;  /* 0x00011000ff0887ac */ /* 0x000ea60008000800 */
[----:B------:R-:W-:Y:S01]  /*3fb0*/  IMAD.U32 R8, RZ, RZ, UR10 ;  /* 0x0000000aff087e24 */ /* 0x000fe2000f8e00ff */
[----:B------:R-:W-:Y:S05]  /*3fc0*/  MOV R9, UR11 ;  /* 0x0000000b00097c02 */ /* 0x000fea0008000f00 */
[----:B-----5:R3:W5:Y:S02]  /*3fd0*/  @P0 LDG.E R49, desc[UR46][R8.64] ;  /* 0x0000002e08310981 */ /* 0x020764000c1e1900 */
[----:B--23--:R-:W-:Y:S07]  /*3fe0*/  @!P0 IMAD.U32 R49, RZ, RZ, UR8 ;  /* 0x00000008ff318e24 */ /* 0x00cfee000f8e00ff */
.L_x_71:
[----:B-----5:R-:W-:Y:S01]  /*3ff0*/  @!P2 FSETP.EQ.AND P0, PT, R49, RZ, PT ;  /* 0x000000ff3100a20b */ /* 0x020fe20003f02000 */
[----:B------:R-:W-:Y:S01]  /*4000*/  @!UPT UIADD3 URZ, UPT, UPT, URZ, URZ, URZ ;  /* 0x000000fffffff290 */ /* 0x000fe2000fffe0ff */
[----:B------:R-:W-:Y:S11]  /*4010*/  @!P2 BRA `(.L_x_72) ;  /* 0x000000000014a947 */ /* 0x000ff60003800000 */
[----:B------:R-:W-:Y:S02]  /*4020*/  LOP3.LUT P2, RZ, R88, 0xff, RZ, 0xc0, !PT ;  /* 0x000000ff58ff7812 */ /* 0x000fe4000784c0ff */
[----:B------:R-:W-:Y:S04]  /*4030*/  PLOP3.LUT P0, PT, PT, PT, UP0, 0x80, 0x8 ;  /* 0x000000000008781c */ /* 0x000fe80003f0f008 */
[----:B------:R-:W-:Y:S07]  /*4040*/  PLOP3.LUT P0, PT, P0, PT, PT, 0x8, 0x80 ;  /* 0x000000000080781c */ /* 0x000fee000070e170 */
[----:B------:R-:W-:Y:S11]  /*4050*/  @P2 FSETP.EQ.AND P0, PT, R49, RZ, PT ;  /* 0x000000ff3100220b */ /* 0x000ff60003f02000 */
[----:B------:R-:W-:Y:S02]  /*4060*/  @!UPT UIADD3 URZ, UPT, UPT, URZ, URZ, URZ ;  /* 0x000000fffffff290 */ /* 0x000fe4000fffe0ff */
.L_x_72:
[----:B------:R-:W3:Y:S01]  /*4070*/  SYNCS.PHASECHK.TRANS64.TRYWAIT P2, [UR7+0x50], R14 ;  /* 0x0000500eff0075a7 */ /* 0x000ee20008041107 */
[----:B------:R-:W-:Y:S04]  /*4080*/  ELECT P4, URZ, PT ;  /* 0x0000000000ff782f */ /* 0x000fe80003880000 */
[----:B------:R-:W-:Y:S11]  /*4090*/  PLOP3.LUT P4, PT, P0, P4, PT, 0xf2, 0x2f ;  /* 0x00000000002f781c */ /* 0x000ff60000789e72 */
[----:B------:R-:W-:Y:S02]  /*40a0*/  @!UPT UIADD3 URZ, UPT, UPT, URZ, URZ, URZ ;  /* 0x000000fffffff290 */ /* 0x000fe4000fffe0ff */
[----:B-1----:R-:W-:Y:S05]  /*40b0*/  @!P4 IADD3 R8, P0, PT, R30, 0x580, RZ ;  /* 0x000005801e08c810 */ /* 0x002fea0007f1e0ff */
[----:B--2---:R-:W-:Y:S01]  /*40c0*/  @!P4 IMAD.X R2, RZ, RZ, R31, P0 ;  /* 0x000000ffff02c224 */ /* 0x004fe200000e061f */
[----:B---3--:R-:W-:Y:S07]  /*40d0*/  @!P2 BRA `(.L_x_73) ;  /* 0x000000500070a947 */ /* 0x008fee0003800000 */
.L_x_158:
[----:B------:R-:W-:Y:S01]  /*40e0*/  @!P4 R2UR UR8, R2 ;  /* 0x000000000208c2ca */ /* 0x000fe200000e0000 */
[----:B------:R-:W-:Y:S01]  /*40f0*/  VOTEU.ALL UP1, P4 ;  /* 0x0000000000ff7886 */ /* 0x000fe20002020000 */
[----:B------:R-:W-:Y:S01]  /*4100*/  @!P4 R2UR UR9, R8 ;  /* 0x000000000809c2ca */ /* 0x000fe200000e0000 */
[----:B-1----:R-:W-:Y:S01]  /*4110*/  @!P4 IMAD.MOV.U32 R0, RZ, RZ, 0x2000 ;  /* 0x00002000ff00c424 */ /* 0x002fe200078e00ff */
[----:B------:R-:W-:Y:S01]  /*4120*/  UMOV UR10, 0x0 ;  /* 0x00000000000a7882 */ /* 0x000fe20000000000 */
[----:B------:R-:W-:Y:S01]  /*4130*/  UMOV UR11, 0x10000000 ;  /* 0x10000000000b7882 */ /* 0x000fe20000000000 */
[----:B------:R-:W-:Y:S01]  /*4140*/  @!UP1 UIADD3 UR32, UPT, UPT, UR7, 0x200, URZ ;  /* 0x0000020007209890 */ /* 0x000fe2000fffe0ff */
[----:B------:R-:W-:Y:S06]  /*4150*/  VOTEU.ALL UP1, P4 ;  /* 0x0000000000ff7886 */ /* 0x000fec0002020000 */
[----:B------:R-:W-:Y:S01]  /*4160*/  IMAD.U32 R9, RZ, RZ, UR8 ;  /* 0x00000008ff097e24 */ /* 0x000fe2000f8e00ff */
[----:B------:R-:W-:Y:S01]  /*4170*/  UPRMT UR8, UR37, 0x654, UR33 ;  /* 0x0000065425087896 */ /* 0x000fe20008000021 */
[----:B------:R-:W-:Y:S03]  /*4180*/  IMAD.U32 R8, RZ, RZ, UR9 ;  /* 0x00000009ff087e24 */ /* 0x000fe6000f8e00ff */
[----:B------:R-:W-:Y:S02]  /*4190*/  @!P4 R2UR UR15, R9 ;  /* 0x00000000090fc2ca */ /* 0x000fe400000e0000 */
[----:B------:R-:W-:Y:S02]  /*41a0*/  @!P4 R2UR UR14, R8 ;  /* 0x00000000080ec2ca */ /* 0x000fe400000e0000 */
[----:B------:R-:W-:Y:S05]  /*41b0*/  @!P4 IADD3 R8, P0, PT, R30, 0x580, RZ ;  /* 0x000005801e08c810 */ /* 0x000fea0007f1e0ff */
[----:B------:R-:W-:Y:S06]  /*41c0*/  @!P4 IMAD.X R2, RZ, RZ, R31, P0 ;  /* 0x000000ffff02c224 */ /* 0x000fec00000e061f */
[----:B------:R1:W-:Y:S01]  /*41d0*/  @!UP1 UTMALDG.3D [UR32], [UR14], desc[UR10] ;  /* 0x00000a200e0095b4 */ /* 0x0003e20008011000 */
[----:B------:R1:W-:Y:S01]  /*41e0*/  @!P4 SYNCS.ARRIVE.TRANS64.RED.A0TR RZ, [UR7+0x30], R0 ;  /* 0x00003000ffffc9a7 */ /* 0x0003e20008300407 */
[----:B------:R-:W-:Y:S01]  /*41f0*/  SYNCS.ARRIVE.TRANS64.RED.A1T0 RZ, [UR8], RZ ;  /* 0x000000ffffff79a7 */ /* 0x000fe20008100408 */
[----:B------:R-:W2:Y:S02]  /*4200*/  SYNCS.PHASECHK.TRANS64.TRYWAIT P2, [UR7+0x58], R14 ;  /* 0x0000580eff0075a7 */ /* 0x000ea40008041107 */
[----:B-12---:R-:W-:Y:S05]  /*4210*/  @!P2 BRA `(.L_x_74) ;  /* 0x000000500038a947 */ /* 0x006fea0003800000 */
.L_x_160:
[----:B------:R-:W-:Y:S01]  /*4220*/  @!P4 R2UR UR8, R2 ;  /* 0x000000000208c2ca */ /* 0x000fe200000e0000 */
[----:B------:R-:W-:Y:S01]  /*4230*/  VOTEU.ALL UP1, P4 ;  /* 0x0000000000ff7886 */ /* 0x000fe20002020000 */
[----:B------:R-:W-:Y:S01]  /*4240*/  @!P4 R2UR UR9, R8 ;  /* 0x000000000809c2ca */ /* 0x000fe200000e0000 */
[----:B-1----:R-:W-:Y:S01]  /*4250*/  @!P4 IMAD.MOV.U32 R0, RZ, RZ, 0x2000 ;  /* 0x00002000ff00c424 */ /* 0x002fe200078e00ff */
[----:B------:R-:W-:Y:S01]  /*4260*/  UMOV UR10, 0x0 ;  /* 0x00000000000a7882 */ /* 0x000fe20000000000 */
[----:B------:R-:W-:Y:S01]  /*4270*/  UMOV UR11, 0x10000000 ;  /* 0x10000000000b7882 */ /* 0x000fe20000000000 */
[----:B------:R-:W-:Y:S02]  /*4280*/  @!UP1 UIADD3 UR26, UPT, UPT, UR34, 0x20, URZ ;  /* 0x00000020221a9890 */ /* 0x000fe4000fffe0ff */
[----:B------:R-:W-:Y:S01]  /*4290*/  @!UP1 UIADD3 UR24, UPT, UPT, UR7, 0x2200, URZ ;  /* 0x0000220007189890 */ /* 0x000fe2000fffe0ff */
[----:B------:R-:W-:Y:S01]  /*42a0*/  VOTEU.ALL UP1, P4 ;  /* 0x0000000000ff7886 */ /* 0x000fe20002020000 */
[----:B------:R-:W-:Y:S01]  /*42b0*/  UMOV UR27, UR35 ;  /* 0x00000023001b7c82 */ /* 0x000fe20008000000 */
[----:B------:R-:W-:Y:S02]  /*42c0*/  UMOV UR28, UR36 ;  /* 0x00000024001c7c82 */ /* 0x000fe40008000000 */
        /* <DEDUP_REMOVED lines=12> */
.L_x_162:
[----:B------:R-:W2:Y:S01]  /*4390*/  LDC.64 R12, c[0x0][0xb18] ;  /* 0x0002c600ff0c7b82 */ /* 0x000ea20000000a00 */
[----:B------:R-:W-:Y:S01]  /*43a0*/  @!P4 R2UR UR8, R2 ;  /* 0x000000000208c2ca */ /* 0x000fe200000e0000 */
[----:B------:R-:W-:Y:S01]  /*43b0*/  VOTEU.ALL UP1, P4 ;  /* 0x0000000000ff7886 */ /* 0x000fe20002020000 */
[----:B------:R-:W-:Y:S01]  /*43c0*/  @!P4 R2UR UR9, R8 ;  /* 0x000000000809c2ca */ /* 0x000fe200000e0000 */
[----:B-1----:R-:W-:Y:S01]  /*43d0*/  @!P4 IMAD.MOV.U32 R0, RZ, RZ, 0x2000 ;  /* 0x00002000ff00c424 */ /* 0x002fe200078e00ff */
[----:B------:R-:W-:Y:S03]  /*43e0*/  UMOV UR10, 0x0 ;  /* 0x00000000000a7882 */ /* 0x000fe60000000000 */
[----:B------:R-:W1:Y:S01]  /*43f0*/  @!P1 LDC R2, c[0x0][0xb0c] ;  /* 0x0002c300ff029b82 */ /* 0x000e620000000800 */
[----:B------:R-:W-:Y:S01]  /*4400*/  @!UP1 UIADD3 UR18, UPT, UPT, UR34, 0x40, URZ ;  /* 0x0000004022129890 */ /* 0x000fe2000fffe0ff */
[----:B------:R-:W-:Y:S01]  /*4410*/  @P3 SHF.R.U32.HI R26, RZ, 0x10, R21 ;  /* 0x00000010ff1a3819 */ /* 0x000fe20000011615 */
[----:B------:R-:W-:Y:S01]  /*4420*/  @!UP1 UIADD3 UR16, UPT, UPT, UR7, 0x4200, URZ ;  /* 0x0000420007109890 */ /* 0x000fe2000fffe0ff */
[----:B------:R-:W-:Y:S01]  /*4430*/  VIADD R28, R28, 0x1 ;  /* 0x000000011c1c7836 */ /* 0x000fe20000000000 */
[----:B------:R-:W-:Y:S01]  /*4440*/  VOTEU.ALL UP1, P4 ;  /* 0x0000000000ff7886 */ /* 0x000fe20002020000 */
[----:B------:R-:W-:Y:S01]  /*4450*/  UMOV UR11, 0x10000000 ;  /* 0x10000000000b7882 */ /* 0x000fe20000000000 */
[----:B------:R-:W-:Y:S01]  /*4460*/  UMOV UR19, UR35 ;  /* 0x0000002300137c82 */ /* 0x000fe20008000000 */
[----:B------:R-:W-:Y:S01]  /*4470*/  IMAD.U32 R9, RZ, RZ, UR8 ;  /* 0x00000008ff097e24 */ /* 0x000fe2000f8e00ff */
[----:B------:R-:W-:Y:S01]  /*4480*/  UMOV UR20, UR36 ;  /* 0x0000002400147c82 */ /* 0x000fe20008000000 */
[----:B------:R-:W-:Y:S01]  /*4490*/  IMAD.U32 R8, RZ, RZ, UR9 ;  /* 0x00000009ff087e24 */ /* 0x000fe2000f8e00ff */
[----:B------:R-:W-:Y:S02]  /*44a0*/  UPRMT UR8, UR37, 0x654, UR17 ;  /* 0x0000065425087896 */ /* 0x000fe40008000011 */
[----:B------:R-:W-:Y:S02]  /*44b0*/  @!P4 R2UR UR15, R9 ;  /* 0x00000000090fc2ca */ /* 0x000fe400000e0000 */
[----:B------:R-:W-:Y:S02]  /*44c0*/  @!P4 R2UR UR14, R8 ;  /* 0x00000000080ec2ca */ /* 0x000fe400000e0000 */
[----:B------:R-:W3:Y:S11]  /*44d0*/  LDC.64 R8, c[0x0][0xb10] ;  /* 0x0002c400ff087b82 */ /* 0x000ef60000000a00 */
[----:B------:R1:W-:Y:S01]  /*44e0*/  @!UP1 UTMALDG.3D [UR16], [UR14], desc[UR10] ;  /* 0x00000a100e0095b4 */ /* 0x0003e20008011000 */
[----:B------:R5:W-:Y:S01]  /*44f0*/  @!P4 SYNCS.ARRIVE.TRANS64.RED.A0TR RZ, [UR7+0x40], R0 ;  /* 0x00004000ffffc9a7 */ /* 0x000be20008300407 */
[C---:B---3--:R-:W-:Y:S01]  /*4500*/  @!P1 IMAD.HI.U32 R8, R11.reuse, R8, RZ ;  /* 0x000000080b089227 */ /* 0x048fe200078e00ff */
[----:B--2---:R-:W-:Y:S02]  /*4510*/  @!P1 ISETP.NE.AND P0, PT, R12, 0x1, PT ;  /* 0x000000010c00980c */ /* 0x004fe40003f05270 */
[----:B-1----:R-:W-:Y:S01]  /*4520*/  @!P1 ISETP.NE.AND P2, PT, R2, 0x1, PT ;  /* 0x000000010200980c */ /* 0x002fe20003f45270 */
[----:B------:R-:W-:Y:S01]  /*4530*/  SYNCS.ARRIVE.TRANS64.RED.A1T0 RZ, [UR8], RZ ;  /* 0x000000ffffff79a7 */ /* 0x000fe20008100408 */
[C---:B------:R-:W-:Y:S01]  /*4540*/  @!P1 IMAD.HI.U32 R13, R10.reuse, R13, RZ ;  /* 0x0000000d0a0d9227 */ /* 0x040fe200078e00ff */
[----:B------:R-:W-:Y:S04]  /*4550*/  @!P1 SHF.R.U32.HI R8, RZ, R9, R8 ;  /* 0x00000009ff089219 */ /* 0x000fe80000011608 */
[----:B------:R-:W-:Y:S01]  /*4560*/  @!P1 SEL R8, R11, R8, !P2 ;  /* 0x000000080b089207 */ /* 0x000fe20005000000 */
[----:B------:R-:W1:Y:S01]  /*4570*/  SYNCS.PHASECHK.TRANS64.TRYWAIT P5, [UR7+0x68], R14 ;  /* 0x0000680eff0075a7 */ /* 0x000e6200080a1107 */
[----:B-----5:R-:W2:Y:S02]  /*4580*/  @!P1 LDC R0, c[0x0][0xb20] ;  /* 0x0002c800ff009b82 */ /* 0x020ea40000000800 */
[----:B--2---:R-:W-:Y:S04]  /*4590*/  @!P1 SHF.R.U32.HI R0, RZ, R0, R13 ;  /* 0x00000000ff009219 */ /* 0x004fe8000001160d */
[----:B------:R-:W-:Y:S05]  /*45a0*/  @!P1 SEL R9, R10, R0, !P0 ;  /* 0x000000000a099207 */ /* 0x000fea0004000000 */
[----:B------:R-:W-:Y:S02]  /*45b0*/  @!P1 IMAD.IADD R0, R9, 0x1, -R8 ;  /* 0x0000000109009824 */ /* 0x000fe400078e0a08 */
[----:B------:R-:W-:Y:S02]  /*45c0*/  @!P1 IMAD.IADD R8, R8, 0x1, -R9 ;  /* 0x0000000108089824 */ /* 0x000fe400078e0a09 */
[----:B------:R-:W-:Y:S02]  /*45d0*/  @!P1 IMAD R11, R0, R2, R11 ;  /* 0x00000002000b9224 */ /* 0x000fe400078e020b */
[----:B------:R-:W-:Y:S01]  /*45e0*/  @!P1 IMAD R10, R8, R12, R10 ;  /* 0x0000000c080a9224 */ /* 0x000fe200078e020a */
[----:B-1----:R-:W-:Y:S06]  /*45f0*/  @!P5 BRA `(.L_x_76) ;  /* 0x0000004c0070d947 */ /* 0x002fec0003800000 */
.L_x_164:
[----:B------:R-:W-:Y:S01]  /*4600*/  @!P4 IADD3 R2, P0, PT, R30, 0x580, RZ ;  /* 0x000005801e02c810 */ /* 0x000fe20007f1e0ff */
[----:B------:R-:W-:Y:S01]  /*4610*/  VOTEU.ALL UP1, P4 ;  /* 0x0000000000ff7886 */ /* 0x000fe20002020000 */
[----:B------:R-:W-:Y:S01]  /*4620*/  UMOV UR18, 0x0 ;  /* 0x0000000000127882 */ /* 0x000fe20000000000 */
[----:B------:R-:W-:Y:S01]  /*4630*/  UMOV UR19, 0x10000000 ;  /* 0x1000000000137882 */ /* 0x000fe20000000000 */
[----:B------:R-:W-:Y:S01]  /*4640*/  @!P4 R2UR UR9, R2 ;  /* 0x000000000209c2ca */ /* 0x000fe200000e0000 */
[----:B-1----:R-:W-:Y:S01]  /*4650*/  @!P4 IMAD.X R0, RZ, RZ, R31, P0 ;  /* 0x000000ffff00c224 */ /* 0x002fe200000e061f */
[----:B------:R-:W-:Y:S01]  /*4660*/  @!UP1 UIADD3 UR10, UPT, UPT, UR34, 0x60, URZ ;  /* 0x00000060220a9890 */ /* 0x000fe2000fffe0ff */
[----:B------:R-:W-:Y:S01]  /*4670*/  ISETP.NE.AND P0, PT, R28, 0x2, PT ;  /* 0x000000021c00780c */ /* 0x000fe20003f05270 */
[----:B------:R-:W-:Y:S01]  /*4680*/  UMOV UR11, UR35 ;  /* 0x00000023000b7c82 */ /* 0x000fe20008000000 */
[----:B------:R-:W-:Y:S01]  /*4690*/  UMOV UR12, UR36 ;  /* 0x00000024000c7c82 */ /* 0x000fe20008000000 */
[----:B------:R-:W-:Y:S01]  /*46a0*/  @!P4 R2UR UR8, R0 ;  /* 0x000000000008c2ca */ /* 0x000fe200000e0000 */
[----:B------:R-:W-:Y:S01]  /*46b0*/  IMAD.IADD R14, R10, 0x1, R86 ;  /* 0x000000010a0e7824 */ /* 0x000fe200078e0256 */
[----:B------:R-:W-:Y:S01]  /*46c0*/  @P3 R2UR UR36, R26 ;  /* 0x000000001a2432ca */ /* 0x000fe200000e0000 */
[----:B------:R-:W-:Y:S01]  /*46d0*/  IMAD.IADD R15, R11, 0x1, R87 ;  /* 0x000000010b0f7824 */ /* 0x000fe200078e0257 */
[----:B------:R-:W-:Y:S02]  /*46e0*/  SEL R0, RZ, 0x1, P0 ;  /* 0x00000001ff007807 */ /* 0x000fe40000000000 */
[----:B------:R-:W-:Y:S01]  /*46f0*/  LOP3.LUT R29, R29, 0x1, RZ, 0x3c, !PT ;  /* 0x000000011d1d7812 */ /* 0x000fe200078e3cff */
[----:B------:R-:W-:Y:S01]  /*4700*/  IMAD.U32 R8, RZ, RZ, UR9 ;  /* 0x00000009ff087e24 */ /* 0x000fe2000f8e00ff */
[----:B------:R-:W-:Y:S01]  /*4710*/  @!UP1 UIADD3 UR9, UPT, UPT, UR7, 0x48, URZ ;  /* 0x0000004807099890 */ /* 0x000fe2000fffe0ff */
[----:B------:R-:W-:Y:S02]  /*4720*/  LOP3.LUT R27, R27, R0, RZ, 0x3c, !PT ;  /* 0x000000001b1b7212 */ /* 0x000fe400078e3cff */
[----:B------:R-:W-:Y:S02]  /*4730*/  SEL R28, R28, RZ, P0 ;  /* 0x000000ff1c1c7207 */ /* 0x000fe40000000000 */
[----:B------:R-:W-:Y:S01]  /*4740*/  IMAD.U32 R9, RZ, RZ, UR8 ;  /* 0x00000008ff097e24 */ /* 0x000fe2000f8e00ff */
[----:B------:R-:W-:Y:S01]  /*4750*/  @!P4 R2UR UR14, R8 ;  /* 0x00000000080ec2ca */ /* 0x000fe200000e0000 */
[----:B------:R-:W-:Y:S01]  /*4760*/  @!UP1 UIADD3 UR8, UPT, UPT, UR7, 0x6200, URZ ;  /* 0x0000620007089890 */ /* 0x000fe2000fffe0ff */
[----:B------:R-:W-:Y:S02]  /*4770*/  VOTEU.ALL UP1, P4 ;  /* 0x0000000000ff7886 */ /* 0x000fe40002020000 */
[----:B------:R-:W-:Y:S11]  /*4780*/  @!P4 R2UR UR15, R9 ;  /* 0x00000000090fc2ca */ /* 0x000ff600000e0000 */
[----:B------:R-:W-:Y:S02]  /*4790*/  @!UPT UIADD3 URZ, UPT, UPT, URZ, URZ, URZ ;  /* 0x000000fffffff290 */ /* 0x000fe4000fffe0ff */
[----:B------:R2:W-:Y:S01]  /*47a0*/  @!UP1 UTMALDG.3D [UR8], [UR14], desc[UR18] ;  /* 0x000012080e0095b4 */ /* 0x0005e20008011000 */
[----:B------:R2:W-:Y:S01]  /*47b0*/  @!P4 SYNCS.ARRIVE.TRANS64.RED.A0TR RZ, [UR7+0x48], R25 ;  /* 0x00004819ffffc9a7 */ /* 0x0005e20008300407 */
[----:B------:R-:W-:Y:S01]  /*47c0*/  UPLOP3.LUT UP1, UPT, UPT, UPT, UPT, 0x80, 0x8 ;  /* 0x000000000008789c */ /* 0x000fe20003f2f070 */
[----:B------:R-:W-:Y:S01]  /*47d0*/  SYNCS.ARRIVE.TRANS64.RED.A1T0 RZ, [UR13], RZ ;  /* 0x000000ffffff79a7 */ /* 0x000fe2000810040d */
[----:B------:R-:W-:Y:S09]  /*47e0*/  @P3 BRA `(.L_x_77) ;  /* 0xfffffff000a03947 */ /* 0x000ff2000383ffff */
[----:B------:R-:W-:-:S04]  /*47f0*/  SHF.L.U32 R2, R29, 0x1f, RZ ;  /* 0x0000001f1d027819 */ /* 0x000fc800000006ff */
[----:B------:R-:W1:Y:S02]  /*4800*/  SYNCS.PHASECHK.TRANS64.TRYWAIT P0, [UR7+0x50], R2 ;  /* 0x00005002ff0075a7 */ /* 0x000e640008001107 */
[----:B-1----:R-:W-:Y:S05]  /*4810*/  @!P0 BRA `(.L_x_78) ;  /* 0x0000004c00008947 */ /* 0x002fea0003800000 */
.L_x_166:
[----:B------:R-:W3:Y:S02]  /*4820*/  SYNCS.PHASECHK.TRANS64.TRYWAIT P0, [UR7+0x58], R2 ;  /* 0x00005802ff0075a7 */ /* 0x000ee40008001107 */
[----:B---3--:R-:W-:Y:S05]  /*4830*/  @!P0 BRA `(.L_x_79) ;  /* 0x0000004c00108947 */ /* 0x008fea0003800000 */
.L_x_168:
[----:B------:R-:W3:Y:S02]  /*4840*/  SYNCS.PHASECHK.TRANS64.TRYWAIT P0, [UR7+0x60], R2 ;  /* 0x00006002ff0075a7 */ /* 0x000ee40008001107 */
[----:B---3--:R-:W-:Y:S05]  /*4850*/  @!P0 BRA `(.L_x_80) ;  /* 0x0000004c00208947 */ /* 0x008fea0003800000 */
.L_x_170:
[----:B-1----:R-:W-:-:S07]  /*4860*/  MOV R0, UR7 ;  /* 0x0000000700007c02 */ /* 0x002fce0008000f00 */
.L_x_81:
[----:B-1----:R-:W-:-:S04]  /*4870*/  SHF.L.U32 R2, R29, 0x1f, RZ ;  /* 0x0000001f1d027819 */ /* 0x002fc800000006ff */
[----:B------:R1:W3:Y:S03]  /*4880*/  SYNCS.PHASECHK.TRANS64.TRYWAIT P0, [R0+URZ+0x68], R2 ;  /* 0x00006802000075a7 */ /* 0x0002e600080011ff */
[----:B---3--:R-:W-:Y:S05]  /*4890*/  @!P0 NANOSLEEP.SYNCS 0x989680 ;  /* 0x009896800000895d */ /* 0x008fea0003900000 */
[----:B------:R-:W3:Y:S02]  /*48a0*/  @!P0 SYNCS.PHASECHK.TRANS64 P0, [R0+URZ+0x68], R2 ;  /* 0x00006802000085a7 */ /* 0x000ee400080010ff */
[----:B--23--:R-:W-:Y:S05]  /*48b0*/  @P0 EXIT ;  /* 0x000000000000094d */ /* 0x00cfea0003800000 */
[----:B------:R-:W-:Y:S05]  /*48c0*/  BRA `(.L_x_81) ;  /* 0xfffffffc00e87947 */ /* 0x000fea000383ffff */
.L_x_66:
[----:B------:R-:W-:-:S06]  /*48d0*/  UISETP.GE.AND UP1, UPT, UR8, 0x4, UPT ;  /* 0x000000040800788c */ /* 0x000fcc000bf26270 */
[----:B------:R-:W-:-:S13]  /*48e0*/  PLOP3.LUT P0, PT, PT, PT, UP1, 0x80, 0x8 ;  /* 0x000000000008781c */ /* 0x000fda0003f0f018 */
[----:B------:R-:W-:Y:S05]  /*48f0*/  @!P0 EXIT ;  /* 0x000000000000894d */ /* 0x000fea0003800000 */
[----:B------:R-:W-:Y:S01]  /*4900*/  BAR.SYNC.DEFER_BLOCKING 0x6, 0xa0 ;  /* 0x0182800000007b1d */ /* 0x000fe20000010000 */
[C---:B------:R-:W-:Y:S01]  /*4910*/  IMAD.SHL.U32 R2, R101.reuse, 0x20, RZ ;  /* 0x0000002065027824 */ /* 0x040fe200078e00ff */
[C---:B------:R-:W-:Y:S01]  /*4920*/  SHF.L.U32 R46, R101.reuse, 0x10, RZ ;  /* 0x00000010652e7819 */ /* 0x040fe200000006ff */
[C---:B------:R-:W-:Y:S01]  /*4930*/  IMAD.SHL.U32 R100, R101.reuse, 0x4, RZ ;  /* 0x0000000465647824 */ /* 0x040fe200078e00ff */
[C---:B------:R-:W-:Y:S01]  /*4940*/  LOP3.LUT R102, R101.reuse, 0x60, RZ, 0xc0, !PT ;  /* 0x0000006065667812 */ /* 0x040fe200078ec0ff */
[----:B------:R-:W-:Y:S01]  /*4950*/  HFMA2 R97, -RZ, RZ, 0, 5.9604644775390625e-08 ;  /* 0x00000001ff617431 */ /* 0x000fe200000001ff */
[----:B------:R-:W-:Y:S02]  /*4960*/  UMOV UR48, 0x400 ;  /* 0x0000040000307882 */ /* 0x000fe40000000000 */
[----:B------:R-:W1:Y:S01]  /*4970*/  LDC R91, c[0x0][0x370] ;  /* 0x0000dc00ff5b7b82 */ /* 0x000e620000000800 */
[----:B------:R-:W-:Y:S01]  /*4980*/  ULEA UR48, UR37, UR48, 0x18 ;  /* 0x0000003025307291 */ /* 0x000fe2000f8ec0ff */
[----:B------:R-:W-:Y:S01]  /*4990*/  LOP3.LUT R3, R2, 0xc0, RZ, 0xc0, !PT ;  /* 0x000000c002037812 */ /* 0x000fe200078ec0ff */
[----:B------:R-:W-:Y:S01]  /*49a0*/  HFMA2 R95, -RZ, RZ, 0, 0 ;  /* 0x00000000ff5f7431 */ /* 0x000fe200000001ff */
[----:B------:R-:W-:Y:S01]  /*49b0*/  LOP3.LUT R99, R101, 0x2, RZ, 0xc0, !PT ;  /* 0x0000000265637812 */ /* 0x000fe200078ec0ff */
[----:B------:R-:W-:Y:S01]  /*49c0*/  UIADD3 UR4, UPT, UPT, UR48, 0x200, URZ ;  /* 0x0000020030047890 */ /* 0x000fe2000fffe0ff */
[----:B------:R-:W-:Y:S01]  /*49d0*/  LOP3.LUT R100, R3, 0x18, R100, 0xf8, !PT ;  /* 0x0000001803647812 */ /* 0x000fe200078ef864 */
[----:B------:R-:W-:Y:S01]  /*49e0*/  IMAD.MOV.U32 R45, RZ, RZ, RZ ;  /* 0x000000ffff2d7224 */ /* 0x000fe200078e00ff */
[----:B------:R-:W2:Y:S01]  /*49f0*/  LDC R42, c[0x0][0xb0c] ;  /* 0x0002c300ff2a7b82 */ /* 0x000ea20000000800 */
[----:B------:R-:W-:Y:S01]  /*4a00*/  LOP3.LUT R46, R46, 0x600000, RZ, 0xc0, !PT ;  /* 0x006000002e2e7812 */ /* 0x000fe200078ec0ff */
[----:B------:R-:W-:Y:S01]  /*4a10*/  IMAD.MOV.U32 R105, RZ, RZ, RZ ;  /* 0x000000ffff697224 */ /* 0x000fe200078e00ff */
[----:B------:R-:W-:Y:S01]  /*4a20*/  LOP3.LUT R100, R100, 0xf20, R2, 0xf8, !PT ;  /* 0x00000f2064647812 */ /* 0x000fe200078ef802 */
[----:B------:R-:W-:Y:S01]  /*4a30*/  IMAD.U32 R93, RZ, RZ, UR4 ;  /* 0x00000004ff5d7e24 */ /* 0x000fe2000f8e00ff */
[----:B------:R-:W-:Y:S01]  /*4a40*/  LOP3.LUT R101, R101, 0x4, RZ, 0xc0, !PT ;  /* 0x0000000465657812 */ /* 0x000fe200078ec0ff */
[----:B------:R-:W4:Y:S01]  /*4a50*/  LDCU.64 UR52, c[0x0][0x348] ;  /* 0x00006900ff3477ac */ /* 0x000f220008000a00 */
[----:B------:R-:W-:Y:S01]  /*4a60*/  MOV R96, RZ ;  /* 0x000000ff00607202 */ /* 0x000fe20000000f00 */
[----:B------:R-:W1:Y:S01]  /*4a70*/  LDC R89, c[0x0][0xb20] ;  /* 0x0002c800ff597b82 */ /* 0x000e620000000800 */
[----:B------:R-:W3:Y:S01]  /*4a80*/  LDS R0, [UR48+0x130] ;  /* 0x00013030ff007984 */ /* 0x000ee20008000800 */
[----:B------:R-:W-:Y:S01]  /*4a90*/  IMAD R100, R100, 0x2, R93 ;  /* 0x0000000264647824 */ /* 0x000fe200078e025d */
[----:B------:R-:W1:Y:S03]  /*4aa0*/  LDCU.64 UR38, c[0x0][0x888] ;  /* 0x00011100ff2677ac */ /* 0x000e660008000a00 */
[--C-:B------:R-:W-:Y:S01]  /*4ab0*/  IMAD R99, R99, -0x10, R100.reuse ;  /* 0xfffffff063637824 */ /* 0x100fe200078e0264 */
[----:B------:R-:W1:Y:S01]  /*4ac0*/  LDCU.64 UR44, c[0x0][0x890] ;  /* 0x00011200ff2c77ac */ /* 0x000e620008000a00 */
[----:B------:R-:W1:Y:S01]  /*4ad0*/  LDC R41, c[0x0][0xb30] ;  /* 0x0002cc00ff297b82 */ /* 0x000e620000000800 */
[----:B------:R-:W-:Y:S01]  /*4ae0*/  IMAD R98, R101, -0x10, R100 ;  /* 0xfffffff065627824 */ /* 0x000fe200078e0264 */
[----:B------:R-:W-:Y:S01]  /*4af0*/  UMOV UR49, URZ ;  /* 0x000000ff00317c82 */ /* 0x000fe20008000000 */
[----:B------:R-:W-:-:S05]  /*4b00*/  UMOV UR51, URZ ;  /* 0x000000ff00337c82 */ /* 0x000fca0008000000 */
[----:B------:R-:W1:Y:S08]  /*4b10*/  LDC.64 R84, c[0x0][0xb10] ;  /* 0x0002c400ff547b82 */ /* 0x000e700000000a00 */
[----:B------:R-:W1:Y:S08]  /*4b20*/  LDC.64 R38, c[0x0][0xb18] ;  /* 0x0002c600ff267b82 */ /* 0x000e700000000a00 */
[----:B------:R-:W1:Y:S08]  /*4b30*/  LDC.64 R36, c[0x0][0xb28] ;  /* 0x0002ca00ff247b82 */ /* 0x000e700000000a00 */
[----:B------:R-:W1:Y:S01]  /*4b40*/  LDC.64 R82, c[0x0][0x8b0] ;  /* 0x00022c00ff527b82 */ /* 0x000e620000000a00 */
[----:B---3--:R-:W-:-:S07]  /*4b50*/  IMAD.IADD R46, R0, 0x1, R46 ;  /* 0x00000001002e7824 */ /* 0x008fce00078e022e */
[----:B------:R-:W3:Y:S08]  /*4b60*/  LDC.64 R80, c[0x0][0x8a8] ;  /* 0x00022a00ff507b82 */ /* 0x000ef00000000a00 */
[----:B--2-4-:R-:W1:Y:S02]  /*4b70*/  LDC R90, c[0x0][0x374] ;  /* 0x0000dd00ff5a7b82 */ /* 0x014e640000000800 */
.L_x_125:
[----:B------:R-:W-:Y:S02]  /*4b80*/  LEA R0, R105, UR48, 0x3 ;  /* 0x0000003069007c11 */ /* 0x000fe4000f8e18ff */
[----:B------:R-:W-:Y:S02]  /*4b90*/  SHF.L.U32 R2, R95, 0x1f, RZ ;  /* 0x0000001f5f027819 */ /* 0x000fe400000006ff */
[----:B-1----:R-:W-:Y:S02]  /*4ba0*/  LEA R16, R105, UR48, 0x4 ;  /* 0x0000003069107c11 */ /* 0x002fe4000f8e20ff */
[----:B------:R-:W2:Y:S02]  /*4bb0*/  SYNCS.PHASECHK.TRANS64.TRYWAIT P0, [R0+URZ+0x80], R2 ;  /* 0x00008002000075a7 */ /* 0x000ea400080011ff */
[----:B--23--:R-:W-:Y:S05]  /*4bc0*/  @!P0 BRA `(.L_x_82) ;  /* 0x00000048005c8947 */ /* 0x00cfea0003800000 */
.L_x_171:
[----:B------:R-:W4:Y:S01]  /*4bd0*/  LDC.64 R10, c[0x0][0xb10] ;  /* 0x0002c400ff0a7b82 */ /* 0x000f220000000a00 */
[----:B------:R-:W3:Y:S01]  /*4be0*/  LDS.128 R16, [R16+0x110] ;  /* 0x0001100010107984 */ /* 0x000ee20000000c00 */
[----:B-1----:R-:W-:Y:S01]  /*4bf0*/  ISETP.NE.AND P1, PT, R41, 0x1, PT ;  /* 0x000000012900780c */ /* 0x002fe20003f25270 */
[----:B--2---:R-:W-:Y:S01]  /*4c00*/  VIADD R0, R0, 0x90 ;  /* 0x0000009000007836 */ /* 0x004fe20000000000 */
[----:B------:R-:W-:Y:S04]  /*4c10*/  ISETP.GE.AND P0, PT, R40, 0x1, PT ;  /* 0x000000012800780c */ /* 0x000fe80003f06270 */
[----:B------:R-:W1:Y:S01]  /*4c20*/  LDC.64 R8, c[0x0][0xb18] ;  /* 0x0002c600ff087b82 */ /* 0x000e620000000a00 */
[----:B------:R-:W-:Y:S01]  /*4c30*/  PRMT R0, RZ, 0x654, R0 ;  /* 0x00000654ff007816 */ /* 0x000fe20000000000 */
[----:B------:R-:W-:Y:S01]  /*4c40*/  @!PT LDS RZ, [RZ] ;  /* 0x00000000fffff984 */ /* 0x000fe20000000800 */
[----:B------:R-:W-:Y:S01]  /*4c50*/  @!PT LDS RZ, [RZ] ;  /* 0x00000000fffff984 */ /* 0x000fe20000000800 */
[----:B------:R-:W-:Y:S01]  /*4c60*/  @!PT LDS RZ, [RZ] ;  /* 0x00000000fffff984 */ /* 0x000fe20000000800 */
[----:B------:R-:W-:Y:S01]  /*4c70*/  @!PT LDS RZ, [RZ] ;  /* 0x00000000fffff984 */ /* 0x000fe20000000800 */
[----:B------:R2:W-:Y:S06]  /*4c80*/  MEMBAR.ALL.CTA ;  /* 0x0000000000007992 */ /* 0x0005ec0000008000 */
[----:B--2---:R-:W2:Y:S01]  /*4c90*/  FENCE.VIEW.ASYNC.S ;  /* 0x00000000000073c6 */ /* 0x004ea20000000000 */
[----:B------:R-:W1:Y:S08]  /*4ca0*/  @!P1 LDC R12, c[0x0][0xb20] ;  /* 0x0002c800ff0c9b82 */ /* 0x000e700000000800 */
[----:B------:R-:W1:Y:S01]  /*4cb0*/  @!P1 LDC R7, c[0x0][0xb0c] ;  /* 0x0002c300ff079b82 */ /* 0x000e620000000800 */
[----:B--2---:R2:W-:Y:S01]  /*4cc0*/  SYNCS.ARRIVE.TRANS64.RED.A1T0 RZ, [R0+URZ], RZ ;  /* 0x000000ff00ff79a7 */ /* 0x0045e200081004ff */
[----:B---3--:R-:W-:Y:S04]  /*4cd0*/  LOP3.LUT P4, RZ, R18, 0x1, RZ, 0xc0, !PT ;  /* 0x0000000112ff7812 */ /* 0x008fe8000788c0ff */
[----:B------:R-:W-:Y:S09]  /*4ce0*/  P2R R103, PR, RZ, 0x10 ;  /* 0x00000010ff677803 */ /* 0x000ff20000000000 */
[----:B------:R-:W-:Y:S02]  /*4cf0*/  @P4 MOV R44, R16 ;  /* 0x00000010002c4202 */ /* 0x000fe40000000f00 */
[----:B------:R-:W-:Y:S01]  /*4d00*/  @P4 LOP3.LUT R43, R17, 0xffff, RZ, 0xc0, !PT ;  /* 0x0000ffff112b4812 */ /* 0x000fe200078ec0ff */
[----:B--2-4-:R-:W-:Y:S06]  /*4d10*/  @!P0 BRA `(.L_x_83) ;  /* 0x0000000000a48947 */ /* 0x014fec0003800000 */
[----:B------:R-:W-:Y:S01]  /*4d20*/  IMAD.HI.U32 R0, R90, R39, RZ ;  /* 0x000000275a007227 */ /* 0x000fe200078e00ff */
[----:B------:R-:W-:Y:S02]  /*4d30*/  ISETP.NE.AND P0, PT, R38, 0x1, PT ;  /* 0x000000012600780c */ /* 0x000fe40003f05270 */
[----:B------:R-:W-:Y:S01]  /*4d40*/  ISETP.NE.AND P2, PT, R40, 0x1, PT ;  /* 0x000000012800780c */ /* 0x000fe20003f45270 */
[----:B------:R-:W-:Y:S01]  /*4d50*/  IMAD.HI.U32 R4, R91, R84, RZ ;  /* 0x000000545b047227 */ /* 0x000fe200078e00ff */
[----:B------:R-:W-:Y:S02]  /*4d60*/  SHF.R.U32.HI R0, RZ, R89, R0 ;  /* 0x00000059ff007219 */ /* 0x000fe40000011600 */
[----:B------:R-:W-:Y:S01]  /*4d70*/  ISETP.NE.AND P3, PT, R42, 0x1, PT ;  /* 0x000000012a00780c */ /* 0x000fe20003f65270 */
[----:B------:R-:W-:Y:S01]  /*4d80*/  IMAD.HI.U32 R6, R43, R39, RZ ;  /* 0x000000272b067227 */ /* 0x000fe200078e00ff */
[-C--:B------:R-:W-:Y:S02]  /*4d90*/  SHF.R.U32.HI R4, RZ, R85.reuse, R4 ;  /* 0x00000055ff047219 */ /* 0x080fe40000011604 */
[----:B------:R-:W-:Y:S01]  /*4da0*/  SEL R0, R90, R0, !P0 ;  /* 0x000000005a007207 */ /* 0x000fe20004000000 */
[----:B------:R-:W-:Y:S01]  /*4db0*/  IMAD.HI.U32 R5, R44, R84, RZ ;  /* 0x000000542c057227 */ /* 0x000fe200078e00ff */
[----:B------:R-:W-:Y:S03]  /*4dc0*/  SEL R4, R91, R4, !P3 ;  /* 0x000000045b047207 */ /* 0x000fe60005800000 */
[-C--:B------:R-:W-:Y:S01]  /*4dd0*/  IMAD.HI.U32 R3, R0, R36.reuse, RZ ;  /* 0x0000002400037227 */ /* 0x080fe200078e00ff */
[----:B------:R-:W-:Y:S03]  /*4de0*/  SHF.R.U32.HI R5, RZ, R85, R5 ;  /* 0x00000055ff057219 */ /* 0x000fe60000011605 */
[----:B------:R-:W-:Y:S01]  /*4df0*/  IMAD.HI.U32 R2, R4, R36, RZ ;  /* 0x0000002404027227 */ /* 0x000fe200078e00ff */
[----:B------:R-:W-:Y:S02]  /*4e00*/  @P2 SHF.R.U32.HI R0, RZ, R37, R3 ;  /* 0x00000025ff002219 */ /* 0x000fe40000011603 */
[----:B------:R-:W-:Y:S02]  /*4e10*/  SHF.R.U32.HI R3, RZ, R89, R6 ;  /* 0x00000059ff037219 */ /* 0x000fe40000011606 */
[----:B------:R-:W-:Y:S01]  /*4e20*/  @P2 SHF.R.U32.HI R4, RZ, R37, R2 ;  /* 0x00000025ff042219 */ /* 0x000fe20000011602 */
[----:B------:R-:W-:Y:S01]  /*4e30*/  IMAD R0, R40, R0, RZ ;  /* 0x0000000028007224 */ /* 0x000fe200078e02ff */
[----:B------:R-:W-:Y:S02]  /*4e40*/  SEL R3, R43, R3, !P0 ;  /* 0x000000032b037207 */ /* 0x000fe40004000000 */
[----:B------:R-:W-:Y:S01]  /*4e50*/  SEL R2, R44, R5, !P3 ;  /* 0x000000052c027207 */ /* 0x000fe20005800000 */
[----:B------:R-:W-:Y:S01]  /*4e60*/  IMAD R5, R40, R4, RZ ;  /* 0x0000000428057224 */ /* 0x000fe200078e02ff */
[C---:B------:R-:W-:Y:S01]  /*4e70*/  ISETP.GE.AND P0, PT, R3.reuse, R0, PT ;  /* 0x000000000300720c */ /* 0x040fe20003f06270 */
[C---:B------:R-:W-:Y:S03]  /*4e80*/  IMAD.HI.U32 R0, R3.reuse, R36, RZ ;  /* 0x0000002403007227 */ /* 0x040fe600078e00ff */
[C---:B------:R-:W-:Y:S02]  /*4e90*/  ISETP.GE.OR P0, PT, R2.reuse, R5, P0 ;  /* 0x000000050200720c */ /* 0x040fe40000706670 */
[----:B------:R-:W-:Y:S04]  /*4ea0*/  SHF.R.U32.HI R0, RZ, R37, R0 ;  /* 0x00000025ff007219 */ /* 0x000fe80000011600 */
[C---:B------:R-:W-:Y:S05]  /*4eb0*/  SEL R6, R3.reuse, R0, !P2 ;  /* 0x0000000003067207 */ /* 0x040fea0005000000 */
        /* <DEDUP_REMOVED lines=14> */
[----:B------:R-:W-:Y:S07]  /*4fa0*/  IMAD R43, R3, R38, R43 ;  /* 0x00000026032b7224 */ /* 0x000fee00078e022b */
.L_x_83:
[----:B-1----:R-:W-:Y:S01]  /*4fb0*/  @!P1 ISETP.NE.AND P0, PT, R8, 0x1, PT ;  /* 0x000000010800980c */ /* 0x002fe20003f05270 */
[----:B------:R-:W-:Y:S01]  /*4fc0*/  @!P1 IMAD.HI.U32 R2, R43, R9, RZ ;  /* 0x000000092b029227 */ /* 0x000fe200078e00ff */
[----:B------:R-:W-:Y:S01]  /*4fd0*/  R2UR UR42, R15 ;  /* 0x000000000f2a72ca */ /* 0x000fe200000e0000 */
[----:B------:R-:W-:Y:S01]  /*4fe0*/  BSSY.RECONVERGENT B6, `(.L_x_84) ;  /* 0x0000031000067945 */ /* 0x000fe20003800200 */
[----:B------:R-:W-:Y:S01]  /*4ff0*/  R2UR UR41, R14 ;  /* 0x000000000e2972ca */ /* 0x000fe200000e0000 */
[C---:B------:R-:W-:Y:S01]  /*5000*/  @!P1 IMAD.HI.U32 R0, R44.reuse, R10, RZ ;  /* 0x0000000a2c009227 */ /* 0x040fe200078e00ff */
[----:B------:R-:W-:Y:S02]  /*5010*/  @!P1 SHF.R.U32.HI R2, RZ, R12, R2 ;  /* 0x0000000cff029219 */ /* 0x000fe40000011602 */
[----:B------:R-:W-:Y:S01]  /*5020*/  @!P1 ISETP.NE.AND P2, PT, R7, 0x1, PT ;  /* 0x000000010700980c */ /* 0x000fe20003f45270 */
[----:B------:R-:W-:Y:S01]  /*5030*/  VIADD R105, R105, 0x1 ;  /* 0x0000000169697836 */ /* 0x000fe20000000000 */
[----:B------:R-:W-:Y:S02]  /*5040*/  @!P1 SEL R2, R43, R2, !P0 ;  /* 0x000000022b029207 */ /* 0x000fe40004000000 */
[----:B------:R-:W-:Y:S02]  /*5050*/  @!P1 SHF.R.U32.HI R0, RZ, R11, R0 ;  /* 0x0000000bff009219 */ /* 0x000fe40000011600 */
[----:B------:R-:W-:Y:S01]  /*5060*/  LOP3.LUT P0, RZ, R93, 0x1b0, RZ, 0xc0, !PT ;  /* 0x000001b05dff7812 */ /* 0x000fe2000780c0ff */
[----:B------:R-:W-:Y:S01]  /*5070*/  USHF.L.U32 UR42, UR42, 0x7, URZ ;  /* 0x000000072a2a7899 */ /* 0x000fe200080006ff */
[----:B------:R-:W-:Y:S01]  /*5080*/  @!P1 SEL R3, R44, R0, !P2 ;  /* 0x000000002c039207 */ /* 0x000fe20005000000 */
[----:B------:R-:W-:Y:S01]  /*5090*/  USHF.L.U32 UR41, UR41, 0x7, URZ ;  /* 0x0000000729297899 */ /* 0x000fe200080006ff */
[----:B------:R-:W-:Y:S03]  /*50a0*/  @P4 SHF.R.U32.HI R94, RZ, 0x10, R17 ;  /* 0x00000010ff5e4819 */ /* 0x000fe60000011611 */
[----:B------:R-:W-:Y:S02]  /*50b0*/  @!P1 IMAD.IADD R0, R2, 0x1, -R3 ;  /* 0x0000000102009824 */ /* 0x000fe400078e0a03 */
[----:B------:R-:W-:Y:S02]  /*50c0*/  @!P1 IMAD.IADD R2, R3, 0x1, -R2 ;  /* 0x0000000103029824 */ /* 0x000fe400078e0a02 */
[----:B------:R-:W-:Y:S02]  /*50d0*/  @!P1 IMAD R44, R0, R7, R44 ;  /* 0x00000007002c9224 */ /* 0x000fe400078e022c */
[----:B------:R-:W-:Y:S01]  /*50e0*/  @!P1 IMAD R43, R2, R8, R43 ;  /* 0x00000008022b9224 */ /* 0x000fe200078e022b */
[----:B------:R-:W-:Y:S06]  /*50f0*/  @!P0 BRA `(.L_x_85) ;  /* 0x00000000007c8947 */ /* 0x000fec0003800000 */
[----:B------:R-:W1:Y:S01]  /*5100*/  LDCU.64 UR8, c[0x4][0x80] ;  /* 0x01001000ff0877ac */ /* 0x000e620008000a00 */
[----:B------:R-:W-:Y:S01]  /*5110*/  MOV R2, 0x0 ;  /* 0x0000000000027802 */ /* 0x000fe20000000f00 */
[----:B------:R-:W-:Y:S02]  /*5120*/  HFMA2 R12, -RZ, RZ, 0, 5.9604644775390625e-08 ;  /* 0x00000001ff0c7431 */ /* 0x000fe400000001ff */
[----:B------:R-:W-:Y:S01]  /*5130*/  IMAD.MOV.U32 R8, RZ, RZ, 0x70 ;  /* 0x00000070ff087424 */ /* 0x000fe200078e00ff */
[----:B------:R2:W3:Y:S01]  /*5140*/  LDC.64 R14, c[0x4][R2] ;  /* 0x01000000020e7b82 */ /* 0x0004e20000000a00 */
[----:B------:R-:W4:Y:S01]  /*5150*/  LDCU.64 UR6, c[0x4][0x88] ;  /* 0x01001100ff0677ac */ /* 0x000f220008000a00 */
[----:B------:R-:W-:Y:S01]  /*5160*/  IMAD.MOV.U32 R13, RZ, RZ, RZ ;  /* 0x000000ffff0d7224 */ /* 0x000fe200078e00ff */
[----:B------:R-:W2:Y:S01]  /*5170*/  LDCU.64 UR4, c[0x4][0x8] ;  /* 0x01000100ff0477ac */ /* 0x000ea20008000a00 */
[----:B-1----:R-:W-:Y:S01]  /*5180*/  MOV R5, UR9 ;  /* 0x0000000900057c02 */ /* 0x002fe20008000f00 */
[----:B------:R-:W-:Y:S01]  /*5190*/  IMAD.U32 R4, RZ, RZ, UR8 ;  /* 0x00000008ff047e24 */ /* 0x000fe2000f8e00ff */
[----:B----4-:R-:W-:Y:S01]  /*51a0*/  MOV R7, UR7 ;  /* 0x0000000700077c02 */ /* 0x010fe20008000f00 */
[----:B------:R-:W-:Y:S01]  /*51b0*/  IMAD.U32 R6, RZ, RZ, UR6 ;  /* 0x00000006ff067e24 */ /* 0x000fe2000f8e00ff */
[----:B--2---:R-:W-:Y:S01]  /*51c0*/  MOV R11, UR5 ;  /* 0x00000005000b7c02 */ /* 0x004fe20008000f00 */
[----:B------:R-:W-:Y:S02]  /*51d0*/  IMAD.U32 R10, RZ, RZ, UR4 ;  /* 0x00000004ff0a7e24 */ /* 0x000fe4000f8e00ff */
[----:B------:R-:W-:Y:S07]  /*51e0*/  LEPC R20, `(.L_x_86) ;  /* 0x000000001014794e */ /* 0x000fee0000000000 */
[----:B---3-5:R-:W-:Y:S05]  /*51f0*/  CALL.ABS.NOINC R14 ;  /* 0x000000000e007343 */ /* 0x028fea0003c00000 */
.L_x_86:
[----:B------:R-:W1:Y:S01]  /*5200*/  LDCU.64 UR8, c[0x4][0x80] ;  /* 0x01001000ff0877ac */ /* 0x000e620008000a00 */
[----:B------:R-:W2:Y:S01]  /*5210*/  LDC.64 R2, c[0x4][R2] ;  /* 0x0100000002027b82 */ /* 0x000ea20000000a00 */
[----:B------:R-:W-:Y:S02]  /*5220*/  HFMA2 R12, -RZ, RZ, 0, 5.9604644775390625e-08 ;  /* 0x00000001ff0c7431 */ /* 0x000fe400000001ff */
[----:B------:R-:W-:Y:S02]  /*5230*/  IMAD.MOV.U32 R8, RZ, RZ, 0x70 ;  /* 0x00000070ff087424 */ /* 0x000fe400078e00ff */
[----:B------:R-:W-:Y:S01]  /*5240*/  IMAD.MOV.U32 R13, RZ, RZ, RZ ;  /* 0x000000ffff0d7224 */ /* 0x000fe200078e00ff */
[----:B------:R-:W3:Y:S01]  /*5250*/  LDCU.64 UR6, c[0x4][0x88] ;  /* 0x01001100ff0677ac */ /* 0x000ee20008000a00 */
[----:B------:R-:W4:Y:S01]  /*5260*/  LDCU.64 UR4, c[0x4][0x8] ;  /* 0x01000100ff0477ac */ /* 0x000f220008000a00 */
[----:B-1----:R-:W-:Y:S02]  /*5270*/  MOV R4, UR8 ;  /* 0x0000000800047c02 */ /* 0x002fe40008000f00 */
[----:B------:R-:W-:Y:S02]  /*5280*/  MOV R5, UR9 ;  /* 0x0000000900057c02 */ /* 0x000fe40008000f00 */
[----:B---3--:R-:W-:Y:S01]  /*5290*/  MOV R7, UR7 ;  /* 0x0000000700077c02 */ /* 0x008fe20008000f00 */
[----:B------:R-:W-:Y:S01]  /*52a0*/  IMAD.U32 R6, RZ, RZ, UR6 ;  /* 0x00000006ff067e24 */ /* 0x000fe2000f8e00ff */
[----:B----4-:R-:W-:Y:S01]  /*52b0*/  MOV R11, UR5 ;  /* 0x00000005000b7c02 */ /* 0x010fe20008000f00 */
[----:B------:R-:W-:Y:S02]  /*52c0*/  IMAD.U32 R10, RZ, RZ, UR4 ;  /* 0x00000004ff0a7e24 */ /* 0x000fe4000f8e00ff */
[----:B------:R-:W-:Y:S07]  /*52d0*/  LEPC R20, `(.L_x_85) ;  /* 0x000000001014794e */ /* 0x000fee0000000000 */
[----:B--2---:R-:W-:Y:S05]  /*52e0*/  CALL.ABS.NOINC R2 ;  /* 0x0000000002007343 */ /* 0x004fea0003c00000 */
.L_x_85:
[----:B------:R-:W-:Y:S05]  /*52f0*/  BSYNC.RECONVERGENT B6 ;  /* 0x0000000000067941 */ /* 0x000fea0003800200 */
.L_x_84:
[----:B------:R-:W-:Y:S01]  /*5300*/  ISETP.NE.U32.AND P4, PT, R82, RZ, PT ;  /* 0x000000ff5200720c */ /* 0x000fe20003f85070 */
[----:B------:R-:W-:Y:S01]  /*5310*/  UISETP.NE.AND UP2, UPT, UR50, URZ, UPT ;  /* 0x000000ff3200728c */ /* 0x000fe2000bf45270 */
[----:B------:R-:W-:Y:S01]  /*5320*/  ISETP.NE.U32.AND P2, PT, RZ, UR38, PT ;  /* 0x00000026ff007c0c */ /* 0x000fe2000bf45070 */
[----:B------:R-:W-:Y:S01]  /*5330*/  UISETP.NE.U32.AND UP1, UPT, UR44, URZ, UPT ;  /* 0x000000ff2c00728c */ /* 0x000fe2000bf25070 */
[----:B------:R-:W-:Y:S01]  /*5340*/  ISETP.NE.AND.EX P4, PT, R83, RZ, PT, P4 ;  /* 0x000000ff5300720c */ /* 0x000fe20003f85340 */
[----:B------:R-:W-:Y:S01]  /*5350*/  UPLOP3.LUT UP0, UPT, UPT, UPT, UPT, 0x40, 0x4 ;  /* 0x000000000004789c */ /* 0x000fe20003f0e870 */
[----:B------:R-:W-:Y:S01]  /*5360*/  ISETP.NE.AND.EX P2, PT, RZ, UR39, PT, P2 ;  /* 0x00000027ff007c0c */ /* 0x000fe2000bf45320 */
[----:B------:R-:W-:Y:S01]  /*5370*/  UISETP.NE.AND.EX UP1, UPT, UR45, URZ, UPT, UP1 ;  /* 0x000000ff2d00728c */ /* 0x000fe2000bf25310 */
[----:B------:R-:W-:Y:S04]  /*5380*/  PLOP3.LUT P1, PT, PT, PT, UP2, 0x80, 0x8 ;  /* 0x000000000008781c */ /* 0x000fe80003f2f028 */
[----:B------:R-:W-:Y:S06]  /*5390*/  @UP2 UPLOP3.LUT UP0, UPT, UPT, UPT, UP1, 0x80, 0x8 ;  /* 0x000000000008289c */ /* 0x000fec0003f0f010 */
[----:B------:R-:W-:Y:S01]  /*53a0*/  PLOP3.LUT P0, PT, PT, PT, UP0, 0x80, 0x8 ;  /* 0x000000000008781c */ /* 0x000fe20003f0f008 */
[----:B------:R-:W-:Y:S01]  /*53b0*/  @!UPT UIADD3 URZ, UPT, UPT, URZ, URZ, URZ ;  /* 0x000000fffffff290 */ /* 0x000fe2000fffe0ff */
[----:B------:R-:W-:Y:S11]  /*53c0*/  BRA.U !UP1, `(.L_x_87) ;  /* 0x0000000109387547 */ /* 0x000ff6000b800000 */
[----:B------:R-:W-:Y:S01]  /*53d0*/  UISETP.NE.U32.AND UP0, UPT, UR38, URZ, UPT ;  /* 0x000000ff2600728c */ /* 0x000fe2000bf05070 */
[----:B------:R-:W-:Y:S02]  /*53e0*/  HFMA2 R0, -RZ, RZ, 0, 5.9604644775390625e-08 ;  /* 0x00000001ff007431 */ /* 0x000fe400000001ff */
[----:B------:R-:W-:Y:S01]  /*53f0*/  IMAD.MOV.U32 R88, RZ, RZ, 0x1 ;  /* 0x00000001ff587424 */ /* 0x000fe200078e00ff */
[----:B------:R-:W-:Y:S06]  /*5400*/  UISETP.NE.AND.EX UP0, UPT, UR39, URZ, UPT, UP0 ;  /* 0x000000ff2700728c */ /* 0x000fec000bf05300 */
[----:B------:R-:W-:Y:S05]  /*5410*/  PLOP3.LUT P3, PT, PT, PT, UP0, 0x80, 0x8 ;  /* 0x000000000008781c */ /* 0x000fea0003f6f008 */
[----:B------:R-:W1:Y:S01]  /*5420*/  @UP0 LDCU.64 UR6, c[0x0][0x888] ;  /* 0x00011100ff0607ac */ /* 0x000e620008000a00 */
[----:B------:R-:W-:Y:S07]  /*5430*/  @UP0 UIMAD UR4, UR36, UR44, URZ ;  /* 0x0000002c240402a4 */ /* 0x000fee000f8e02ff */
[----:B------:R-:W-:Y:S01]  /*5440*/  @!P3 PRMT R88, R0, 0x7610, R88 ;  /* 0x000076100058b816 */ /* 0x000fe20000000058 */
[----:B-1----:R-:W-:Y:S03]  /*5450*/  @UP0 UIMAD.WIDE UR6, UR4, 0x4, UR6 ;  /* 0x00000004040608a5 */ /* 0x002fe6000f8e0206 */
[----:B------:R-:W1:Y:S03]  /*5460*/  @!UP0 LDCU UR4, c[0x0][0x880] ;  /* 0x00011000ff0487ac */ /* 0x000e660008000800 */
[----:B------:R-:W-:Y:S01]  /*5470*/  IMAD.U32 R2, RZ, RZ, UR6 ;  /* 0x00000006ff027e24 */ /* 0x000fe2000f8e00ff */
[----:B------:R-:W-:Y:S05]  /*5480*/  MOV R3, UR7 ;  /* 0x0000000700037c02 */ /* 0x000fea0008000f00 */
[----:B-----5:R2:W5:Y:S02]  /*5490*/  @P3 LDG.E R49, desc[UR46][R2.64] ;  /* 0x0000002e02313981 */ /* 0x020564000c1e1900 */
[----:B-12---:R-:W-:Y:S02]  /*54a0*/  @!P3 IMAD.U32 R49, RZ, RZ, UR4 ;  /* 0x00000004ff31be24 */ /* 0x006fe4000f8e00ff */
.L_x_87:
[----:B------:R-:W-:Y:S05]  /*54b0*/  @!P4 BRA `(.L_x_88) ;  /* 0x000000000020c947 */ /* 0x000fea0003800000 */
[----:B------:R-:W-:Y:S04]  /*54c0*/  ISETP.NE.U32.AND P3, PT, R80, RZ, PT ;  /* 0x000000ff5000720c */ /* 0x000fe80003f65070 */
[----:B------:R-:W-:Y:S11]  /*54d0*/  ISETP.NE.AND.EX P3, PT, R81, RZ, PT, P3 ;  /* 0x000000ff5100720c */ /* 0x000ff60003f65330 */
[----:B------:R-:W-:Y:S02]  /*54e0*/  @!UPT UIADD3 URZ, UPT, UPT, URZ, URZ, URZ ;  /* 0x000000fffffff290 */ /* 0x000fe4000fffe0ff */
[----:B------:R-:W1:Y:S01]  /*54f0*/  @P3 LDC.64 R2, c[0x0][0x8a8] ;  /* 0x00022a00ff023b82 */ /* 0x000e620000000a00 */
[----:B------:R-:W-:Y:S04]  /*5500*/  @P3 IMAD R0, R82, UR36, RZ ;  /* 0x0000002452003c24 */ /* 0x000fe8000f8e02ff */
[----:B-1----:R-:W-:Y:S05]  /*5510*/  @P3 IMAD.WIDE R2, R0, 0x4, R2 ;  /* 0x0000000400023825 */ /* 0x002fea00078e0202 */
[----:B-----5:R1:W5:Y:S02]  /*5520*/  @P3 LDG.E R47, desc[UR46][R2.64] ;  /* 0x0000002e022f3981 */ /* 0x020364000c1e1900 */
[----:B-1----:R-:W2:Y:S02]  /*5530*/  @!P3 LDC R47, c[0x0][0x8a0] ;  /* 0x00022800ff2fbb82 */ /* 0x002ea40000000800 */
.L_x_88:
[----:B-----5:R-:W-:Y:S01]  /*5540*/  FSETP.NEU.AND P3, PT, R49, RZ, PT ;  /* 0x000000ff3100720b */ /* 0x020fe20003f6d000 */
[----:B------:R-:W-:Y:S01]  /*5550*/  BSSY B1, `(.L_x_89) ;  /* 0x0000039000017945 */ /* 0x000fe20003800000 */
[----:B------:R-:W-:Y:S01]  /*5560*/  SEL R3, RZ, 0xffffffff, P2 ;  /* 0xffffffffff037807 */ /* 0x000fe20001000000 */
[----:B------:R-:W-:Y:S01]  /*5570*/  IMAD.MOV.U32 R66, RZ, RZ, 0x1 ;  /* 0x00000001ff427424 */ /* 0x000fe200078e00ff */
[----:B------:R-:W-:Y:S01]  /*5580*/  @P1 LOP3.LUT P2, RZ, R88, 0xff, RZ, 0xc0, !PT ;  /* 0x000000ff58ff1812 */ /* 0x000fe2000784c0ff */
[----:B------:R-:W-:Y:S01]  /*5590*/  IMAD R48, R45, 0x80, R46 ;  /* 0x000000802d307824 */ /* 0x000fe200078e022e */
[----:B------:R-:W-:Y:S01]  /*55a0*/  @P1 SEL R0, RZ, 0xffffffff, P3 ;  /* 0xffffffffff001807 */ /* 0x000fe20001800000 */
[----:B------:R-:W-:Y:S01]  /*55b0*/  IMAD R106, R101, -0x10, R99 ;  /* 0xfffffff0656a7824 */ /* 0x000fe200078e0263 */
[----:B------:R-:W-:Y:S01]  /*55c0*/  LOP3.LUT R97, R97, 0x1, RZ, 0x3c, !PT ;  /* 0x0000000161617812 */ /* 0x000fe200078e3cff */
[----:B------:R-:W-:Y:S01]  /*55d0*/  IMAD.MOV.U32 R65, RZ, RZ, RZ ;  /* 0x000000ffff417224 */ /* 0x000fe200078e00ff */
[----:B------:R-:W-:Y:S02]  /*55e0*/  @P0 SEL R0, R3, R0, !P2 ;  /* 0x0000000003000207 */ /* 0x000fe40005000000 */
[----:B------:R-:W-:Y:S02]  /*55f0*/  CS2R R78, SRZ ;  /* 0x00000000004e7805 */ /* 0x000fe4000001ff00 */
[----:B------:R-:W-:Y:S02]  /*5600*/  LEA R64, R45, UR48, 0x3 ;  /* 0x000000302d407c11 */ /* 0x000fe4000f8e18ff */
[----:B------:R-:W-:Y:S02]  /*5610*/  CS2R R76, SRZ ;  /* 0x00000000004c7805 */ /* 0x000fe4000001ff00 */
[----:B------:R-:W-:Y:S02]  /*5620*/  @P1 LOP3.LUT R0, R0, 0x1, RZ, 0xc0, !PT ;  /* 0x0000000100001812 */ /* 0x000fe400078ec0ff */
[----:B------:R-:W-:Y:S02]  /*5630*/  CS2R R70, SRZ ;  /* 0x0000000000467805 */ /* 0x000fe4000001ff00 */
[----:B------:R-:W-:Y:S02]  /*5640*/  PLOP3.LUT P2, PT, PT, PT, UP1, 0x80, 0x8 ;  /* 0x000000000008781c */ /* 0x000fe40003f4f018 */
[----:B------:R-:W-:Y:S02]  /*5650*/  CS2R R68, SRZ ;  /* 0x0000000000447805 */ /* 0x000fe4000001ff00 */
[----:B------:R-:W-:Y:S02]  /*5660*/  ISETP.NE.U32.OR P5, PT, R0, 0x1, !P1 ;  /* 0x000000010000780c */ /* 0x000fe40004fa5470 */
[----:B------:R-:W-:Y:S02]  /*5670*/  CS2R R62, SRZ ;  /* 0x00000000003e7805 */ /* 0x000fe4000001ff00 */
[----:B------:R-:W-:Y:S02]  /*5680*/  LOP3.LUT P4, R104, R88, 0xff, RZ, 0xc0, !PT ;  /* 0x000000ff58687812 */ /* 0x000fe4000788c0ff */
[----:B------:R-:W-:Y:S02]  /*5690*/  CS2R R60, SRZ ;  /* 0x00000000003c7805 */ /* 0x000fe4000001ff00 */
[----:B------:R-:W-:Y:S02]  /*56a0*/  SEL R2, RZ, 0xffffffff, P3 ;  /* 0xffffffffff027807 */ /* 0x000fe40001800000 */
[----:B------:R-:W-:Y:S02]  /*56b0*/  CS2R R58, SRZ ;  /* 0x00000000003a7805 */ /* 0x000fe4000001ff00 */
[----:B------:R-:W-:Y:S02]  /*56c0*/  P2R R107, PR, RZ, 0x20 ;  /* 0x00000020ff6b7803 */ /* 0x000fe40000000000 */
[----:B------:R-:W-:Y:S02]  /*56d0*/  CS2R R56, SRZ ;  /* 0x0000000000387805 */ /* 0x000fe4000001ff00 */
[----:B------:R-:W-:Y:S02]  /*56e0*/  @P2 SEL R2, R3, R2, !P4 ;  /* 0x0000000203022207 */ /* 0x000fe40006000000 */
[----:B------:R-:W-:Y:S02]  /*56f0*/  @P5 SHF.L.U32 R0, R97, 0x1f, RZ ;  /* 0x0000001f61005819 */ /* 0x000fe400000006ff */
[----:B------:R-:W-:Y:S02]  /*5700*/  LOP3.LUT R2, R2, 0x1, RZ, 0xc0, !PT ;  /* 0x0000000102027812 */ /* 0x000fe400078ec0ff */
[----:B------:R1:W3:Y:S02]  /*5710*/  @P5 SYNCS.PHASECHK.TRANS64.TRYWAIT P1, [UR48+0x30], R0 ;  /* 0x00003000ff0055a7 */ /* 0x0002e40008021130 */
[----:B------:R-:W-:Y:S04]  /*5720*/  ISETP.NE.U32.AND P2, PT, R2, 0x1, PT ;  /* 0x000000010200780c */ /* 0x000fe80003f45070 */
[----:B------:R-:W-:Y:S02]  /*5730*/  P2R R67, PR, RZ, 0x4 ;  /* 0x00000004ff437803 */ /* 0x000fe40000000000 */
[----:B-1----:R-:W-:Y:S04]  /*5740*/  SHF.L.U32 R0, R96, 0x1f, RZ ;  /* 0x0000001f60007819 */ /* 0x002fe800000006ff */
[----:B------:R1:W4:Y:S01]  /*5750*/  SYNCS.PHASECHK.TRANS64.TRYWAIT P0, [R64+URZ+0xa0], R0 ;  /* 0x0000a000400075a7 */ /* 0x00032200080011ff */
[----:B---3--:R-:W-:Y:S01]  /*5760*/  @P5 SEL R66, RZ, 0x1, !P1 ;  /* 0x00000001ff425807 */ /* 0x008fe20004800000 */
[----:B-1----:R-:W-:Y:S06]  /*5770*/  @!P5 BRA `(.L_x_90) ;  /* 0x000000000058d947 */ /* 0x002fec0003800000 */
[----:B------:R-:W-:Y:S01]  /*5780*/  IMAD.MOV.U32 R79, RZ, RZ, RZ ;  /* 0x000000ffff4f7224 */ /* 0x000fe200078e00ff */
[----:B------:R-:W-:Y:S01]  /*5790*/  ISETP.NE.AND P1, PT, R66, RZ, PT ;  /* 0x000000ff4200720c */ /* 0x000fe20003f25270 */
[----:B------:R-:W-:Y:S01]  /*57a0*/  BSSY B0, `(.L_x_91) ;  /* 0x000000c000007945 */ /* 0x000fe20003800000 */
[----:B------:R-:W-:Y:S02]  /*57b0*/  CS2R R58, SRZ ;  /* 0x00000000003a7805 */ /* 0x000fe4000001ff00 */
[----:B------:R-:W-:Y:S02]  /*57c0*/  CS2R R56, SRZ ;  /* 0x0000000000387805 */ /* 0x000fe4000001ff00 */
[----:B------:R-:W-:Y:S02]  /*57d0*/  CS2R R62, SRZ ;  /* 0x00000000003e7805 */ /* 0x000fe4000001ff00 */
[----:B------:R-:W-:Y:S02]  /*57e0*/  CS2R R60, SRZ ;  /* 0x00000000003c7805 */ /* 0x000fe4000001ff00 */
[----:B------:R-:W-:Y:S02]  /*57f0*/  CS2R R70, SRZ ;  /* 0x0000000000467805 */ /* 0x000fe4000001ff00 */
[----:B------:R-:W-:Y:S02]  /*5800*/  CS2R R68, SRZ ;  /* 0x0000000000447805 */ /* 0x000fe4000001ff00 */
[----:B------:R-:W-:Y:S01]  /*5810*/  CS2R R76, SRZ ;  /* 0x00000000004c7805 */ /* 0x000fe2000001ff00 */
[----:B------:R-:W-:Y:S06]  /*5820*/  @P1 BRA `(.L_x_92) ;  /* 0x00000000000c1947 */ /* 0x000fec0003800000 */
[----:B------:R-:W-:Y:S04]  /*5830*/  SHF.L.U32 R3, R97, 0x1f, RZ ;  /* 0x0000001f61037819 */ /* 0x000fe800000006ff */
[----:B------:R-:W1:Y:S02]  /*5840*/  SYNCS.PHASECHK.TRANS64.TRYWAIT P1, [UR48+0x30], R3 ;  /* 0x00003003ff0075a7 */ /* 0x000e640008021130 */
[----:B-1----:R-:W-:Y:S05]  /*5850*/  @!P1 BRA `(.L_x_93) ;  /* 0x0000003c004c9947 */ /* 0x002fea0003800000 */
.L_x_92:
[----:B------:R-:W-:Y:S05]  /*5860*/  BSYNC B0 ;  /* 0x0000000000007941 */ /* 0x000fea0003800000 */
.L_x_91:
[----:B------:R-:W-:Y:S01]  /*5870*/  ISETP.NE.AND P1, PT, R67, RZ, PT ;  /* 0x000000ff4300720c */ /* 0x000fe20003f25270 */
[----:B------:R-:W-:Y:S11]  /*5880*/  HFMA2 R65, -RZ, RZ, 0, 5.9604644775390625e-08 ;  /* 0x00000001ff417431 */ /* 0x000ff600000001ff */
[----:B------:R-:W-:Y:S01]  /*5890*/  @!UPT UIADD3 URZ, UPT, UPT, URZ, URZ, URZ ;  /* 0x000000fffffff290 */ /* 0x000fe2000fffe0ff */
[----:B------:R3:W1:Y:S04]  /*58a0*/  @P1 LDS.128 R56, [R100] ;  /* 0x0000000064381984 */ /* 0x0006680000000c00 */
[----:B------:R3:W1:Y:S04]  /*58b0*/  @P1 LDS.128 R60, [R99+0x10] ;  /* 0x00001000633c1984 */ /* 0x0006680000000c00 */
[----:B------:R3:W1:Y:S04]  /*58c0*/  @P1 LDS.128 R68, [R98+0x20] ;  /* 0x0000200062441984 */ /* 0x0006680000000c00 */
[----:B------:R3:W1:Y:S02]  /*58d0*/  @P1 LDS.128 R76, [R106+0x30] ;  /* 0x000030006a4c1984 */ /* 0x0006640000000c00 */
.L_x_90:
[----:B------:R-:W-:Y:S05]  /*58e0*/  BSYNC B1 ;  /* 0x0000000000017941 */ /* 0x000fea0003800000 */
.L_x_89:
[----:B-1----:R-:W-:Y:S04]  /*58f0*/  SHF.R.U32.HI R2, RZ, 0x15, R48 ;  /* 0x00000015ff027819 */ /* 0x002fe80000011630 */
[----:B------:R-:W-:Y:S01]  /*5900*/  LOP3.LUT P1, RZ, R2, 0x3, R92, 0x48, !PT ;  /* 0x0000000302ff7812 */ /* 0x000fe2000782485c */
[----:B------:R-:W-:Y:S01]  /*5910*/  @!UPT UIADD3 URZ, UPT, UPT, URZ, URZ, URZ ;  /* 0x000000fffffff290 */ /* 0x000fe2000fffe0ff */
[----:B----4-:R-:W-:Y:S11]  /*5920*/  @P0 BRA `(.L_x_94) ;  /* 0x0000000000080947 */ /* 0x010ff60003800000 */
[----:B------:R-:W1:Y:S02]  /*5930*/  SYNCS.PHASECHK.TRANS64.TRYWAIT P0, [R64+URZ+0xa0], R0 ;  /* 0x0000a000400075a7 */ /* 0x000e6400080011ff */
[----:B-1----:R-:W-:Y:S05]  /*5940*/  @!P0 BRA `(.L_x_95) ;  /* 0x0000003c00288947 */ /* 0x002fea0003800000 */
.L_x_94:
[----:B------:R-:W-:Y:S05]  /*5950*/  @!P1 BRA `(.L_x_96) ;  /* 0x0000000000409947 */ /* 0x000fea0003800000 */
[----:B------:R-:W4:Y:S01]  /*5960*/  LDCU.64 UR8, c[0x4][0x70] ;  /* 0x01000e00ff0877ac */ /* 0x000f220008000a00 */
[----:B------:R-:W-:Y:S01]  /*5970*/  MOV R3, 0x0 ;  /* 0x0000000000037802 */ /* 0x000fe20000000f00 */
[----:B------:R-:W-:Y:S02]  /*5980*/  HFMA2 R12, -RZ, RZ, 0, 5.9604644775390625e-08 ;  /* 0x00000001ff0c7431 */ /* 0x000fe400000001ff */
[----:B------:R-:W-:Y:S02]  /*5990*/  IMAD.MOV.U32 R8, RZ, RZ, 0x192 ;  /* 0x00000192ff087424 */ /* 0x000fe400078e00ff */
[----:B------:R-:W-:Y:S01]  /*59a0*/  IMAD.MOV.U32 R13, RZ, RZ, RZ ;  /* 0x000000ffff0d7224 */ /* 0x000fe200078e00ff */
[----:B------:R-:W5:Y:S01]  /*59b0*/  LDCU.64 UR6, c[0x4][0x78] ;  /* 0x01000f00ff0677ac */ /* 0x000f620008000a00 */
[----:B------:R-:W1:Y:S01]  /*59c0*/  LDC.64 R2, c[0x4][R3] ;  /* 0x0100000003027b82 */ /* 0x000e620000000a00 */
[----:B------:R-:W2:Y:S01]  /*59d0*/  LDCU.64 UR4, c[0x4][0x10] ;  /* 0x01000200ff0477ac */ /* 0x000ea20008000a00 */
[----:B----4-:R-:W-:Y:S01]  /*59e0*/  MOV R5, UR9 ;  /* 0x0000000900057c02 */ /* 0x010fe20008000f00 */
[----:B------:R-:W-:Y:S01]  /*59f0*/  IMAD.U32 R4, RZ, RZ, UR8 ;  /* 0x00000008ff047e24 */ /* 0x000fe2000f8e00ff */
[----:B-----5:R-:W-:Y:S01]  /*5a00*/  MOV R7, UR7 ;  /* 0x0000000700077c02 */ /* 0x020fe20008000f00 */
[----:B------:R-:W-:Y:S01]  /*5a10*/  IMAD.U32 R6, RZ, RZ, UR6 ;  /* 0x00000006ff067e24 */ /* 0x000fe2000f8e00ff */
[----:B--2---:R-:W-:Y:S01]  /*5a20*/  MOV R11, UR5 ;  /* 0x00000005000b7c02 */ /* 0x004fe20008000f00 */
[----:B------:R-:W-:Y:S02]  /*5a30*/  IMAD.U32 R10, RZ, RZ, UR4 ;  /* 0x00000004ff0a7e24 */ /* 0x000fe4000f8e00ff */
[----:B------:R-:W-:Y:S07]  /*5a40*/  LEPC R20, `(.L_x_96) ;  /* 0x000000001014794e */ /* 0x000fee0000000000 */
[----:B-1-3--:R-:W-:Y:S05]  /*5a50*/  CALL.ABS.NOINC R2 ;  /* 0x0000000002007343 */ /* 0x00afea0003c00000 */
.L_x_96:
[----:B------:R-:W-:Y:S01]  /*5a60*/  SHF.L.U32 R50, R56, 0x10, RZ ;  /* 0x0000001038327819 */ /* 0x000fe200000006ff */
[----:B------:R-:W-:Y:S05]  /*5a70*/  WARPSYNC.ALL ;  /* 0x0000000000007948 */ /* 0x000fea0003800000 */
[----:B------:R-:W-:Y:S01]  /*5a80*/  R2UR UR4, R48 ;  /* 0x00000000300472ca */ /* 0x000fe200000e0000 */
[----:B------:R-:W-:Y:S01]  /*5a90*/  BSSY.RECONVERGENT B0, `(.L_x_97) ;  /* 0x0000088000007945 */ /* 0x000fe20003800200 */
[----:B------:R-:W-:Y:S02]  /*5aa0*/  LOP3.LUT R51, R56, 0xffff0000, RZ, 0xc0, !PT ;  /* 0xffff000038337812 */ /* 0x000fe400078ec0ff */
[----:B------:R-:W-:Y:S02]  /*5ab0*/  SHF.L.U32 R52, R57, 0x10, RZ ;  /* 0x0000001039347819 */ /* 0x000fe400000006ff */
[----:B------:R-:W-:Y:S07]  /*5ac0*/  ISETP.NE.AND P0, PT, R102, RZ, PT ;  /* 0x000000ff6600720c */ /* 0x000fee0003f05270 */
[----:B------:R-:W1:Y:S02]  /*5ad0*/  LDTM.x32 R4, tmem[UR4] ;  /* 0x00000004000479ee */ /* 0x000e6400082c0000 */
[C---:B-12---:R-:W-:Y:S01]  /*5ae0*/  FMUL R0, R47.reuse, R4 ;  /* 0x000000042f007220 */ /* 0x046fe20000400000 */
[C---:B------:R-:W-:Y:S01]  /*5af0*/  FMUL R2, R47.reuse, R5 ;  /* 0x000000052f027220 */ /* 0x040fe20000400000 */
[C---:B------:R-:W-:Y:S01]  /*5b00*/  FMUL R4, R47.reuse, R8 ;  /* 0x000000082f047220 */ /* 0x040fe20000400000 */
[C---:B------:R-:W-:Y:S01]  /*5b10*/  FMUL R3, R47.reuse, R6 ;  /* 0x000000062f037220 */ /* 0x040fe20000400000 */
[C---:B------:R-:W-:Y:S01]  /*5b20*/  FMUL R5, R47.reuse, R9 ;  /* 0x000000092f057220 */ /* 0x040fe20000400000 */
[C---:B------:R-:W-:Y:S01]  /*5b30*/  FMUL R8, R47.reuse, R12 ;  /* 0x0000000c2f087220 */ /* 0x040fe20000400000 */
[C---:B------:R-:W-:Y:S01]  /*5b40*/  FMUL R6, R47.reuse, R10 ;  /* 0x0000000a2f067220 */ /* 0x040fe20000400000 */
[C---:B------:R-:W-:Y:S01]  /*5b50*/  FMUL R9, R47.reuse, R13 ;  /* 0x0000000d2f097220 */ /* 0x040fe20000400000 */
[----:B------:R-:W-:Y:S01]  /*5b60*/  FMUL R12, R47, R16 ;  /* 0x000000102f0c7220 */ /* 0x000fe20000400000 */
[----:B------:R-:W-:Y:S01]  /*5b70*/  FFMA R0, R49, R50, R0 ;  /* 0x0000003231007223 */ /* 0x000fe20000000000 */
[C---:B------:R-:W-:Y:S01]  /*5b80*/  FMUL R10, R47.reuse, R14 ;  /* 0x0000000e2f0a7220 */ /* 0x040fe20000400000 */
[C---:B------:R-:W-:Y:S01]  /*5b90*/  FMUL R13, R47.reuse, R17 ;  /* 0x000000112f0d7220 */ /* 0x040fe20000400000 */
[----:B------:R-:W-:Y:S01]  /*5ba0*/  FMUL R16, R47, R20 ;  /* 0x000000142f107220 */ /* 0x000fe20000400000 */
[----:B------:R-:W-:Y:S01]  /*5bb0*/  FFMA R2, R49, R51, R2 ;  /* 0x0000003331027223 */ /* 0x000fe20000000002 */
[C---:B------:R-:W-:Y:S01]  /*5bc0*/  FMUL R14, R47.reuse, R18 ;  /* 0x000000122f0e7220 */ /* 0x040fe20000400000 */
        /* <DEDUP_REMOVED lines=8> */
[----:B------:R-:W-:Y:S01]  /*5c50*/  LOP3.LUT R32, R57, 0xffff0000, RZ, 0xc0, !PT ;  /* 0xffff000039207812 */ /* 0x000fe200078ec0ff */
[C---:B------:R-:W-:Y:S01]  /*5c60*/  FMUL R26, R47.reuse, R30 ;  /* 0x0000001e2f1a7220 */ /* 0x040fe20000400000 */
[----:B------:R-:W-:Y:S01]  /*5c70*/  FMUL R29, R47, R33 ;  /* 0x000000212f1d7220 */ /* 0x000fe20000400000 */
[----:B------:R-:W-:Y:S01]  /*5c80*/  SHF.L.U32 R33, R58, 0x10, RZ ;  /* 0x000000103a217819 */ /* 0x000fe200000006ff */
[----:B------:R-:W-:Y:S01]  /*5c90*/  FFMA R3, R49, R52, R3 ;  /* 0x0000003431037223 */ /* 0x000fe20000000003 */
[----:B------:R-:W-:Y:S01]  /*5ca0*/  F2FP.BF16.F32.PACK_AB R52, R2, R0 ;  /* 0x000000000234723e */ /* 0x000fe200000010ff */
[----:B------:R-:W-:Y:S01]  /*5cb0*/  FMUL R7, R47, R7 ;  /* 0x000000072f077220 */ /* 0x000fe20000400000 */
[----:B------:R-:W-:Y:S01]  /*5cc0*/  SHF.L.U32 R0, R59, 0x10, RZ ;  /* 0x000000103b007819 */ /* 0x000fe200000006ff */
[----:B------:R-:W-:Y:S01]  /*5cd0*/  FMUL R30, R47, R34 ;  /* 0x000000222f1e7220 */ /* 0x000fe20000400000 */
[----:B------:R-:W-:Y:S01]  /*5ce0*/  LOP3.LUT R34, R58, 0xffff0000, RZ, 0xc0, !PT ;  /* 0xffff00003a227812 */ /* 0x000fe200078ec0ff */
[----:B------:R-:W-:Y:S01]  /*5cf0*/  FFMA R7, R49, R32, R7 ;  /* 0x0000002031077223 */ /* 0x000fe20000000007 */
[----:B------:R-:W-:Y:S01]  /*5d00*/  LOP3.LUT R2, R59, 0xffff0000, RZ, 0xc0, !PT ;  /* 0xffff00003b027812 */ /* 0x000fe200078ec0ff */
[----:B------:R-:W-:Y:S01]  /*5d10*/  FFMA R4, R49, R33, R4 ;  /* 0x0000002131047223 */ /* 0x000fe20000000004 */
[----:B------:R-:W-:Y:S01]  /*5d20*/  FMUL R11, R47, R11 ;  /* 0x0000000b2f0b7220 */ /* 0x000fe20000400000 */
[----:B------:R-:W-:Y:S01]  /*5d30*/  FFMA R5, R49, R34, R5 ;  /* 0x0000002231057223 */ /* 0x000fe20000000005 */
[----:B------:R-:W-:Y:S01]  /*5d40*/  F2FP.BF16.F32.PACK_AB R53, R7, R3 ;  /* 0x000000030735723e */ /* 0x000fe200000010ff */
[C---:B------:R-:W-:Y:S01]  /*5d50*/  FFMA R6, R49.reuse, R0, R6 ;  /* 0x0000000031067223 */ /* 0x040fe20000000006 */
[C---:B------:R-:W-:Y:S01]  /*5d60*/  SHF.L.U32 R0, R60.reuse, 0x10, RZ ;  /* 0x000000103c007819 */ /* 0x040fe200000006ff */
[----:B------:R-:W-:Y:S01]  /*5d70*/  FFMA R11, R49, R2, R11 ;  /* 0x00000002310b7223 */ /* 0x000fe2000000000b */
[----:B------:R-:W-:Y:S01]  /*5d80*/  LOP3.LUT R2, R60, 0xffff0000, RZ, 0xc0, !PT ;  /* 0xffff00003c027812 */ /* 0x000fe200078ec0ff */
[----:B------:R-:W-:Y:S01]  /*5d90*/  FMUL R15, R47, R15 ;  /* 0x0000000f2f0f7220 */ /* 0x000fe20000400000 */
[----:B------:R-:W-:Y:S01]  /*5da0*/  SHF.L.U32 R3, R61, 0x10, RZ ;  /* 0x000000103d037819 */ /* 0x000fe200000006ff */
[----:B------:R-:W-:Y:S01]  /*5db0*/  FFMA R8, R49, R0, R8 ;  /* 0x0000000031087223 */ /* 0x000fe20000000008 */
[----:B------:R-:W-:Y:S01]  /*5dc0*/  LOP3.LUT R0, R61, 0xffff0000, RZ, 0xc0, !PT ;  /* 0xffff00003d007812 */ /* 0x000fe200078ec0ff */
[C---:B------:R-:W-:Y:S01]  /*5dd0*/  FFMA R9, R49.reuse, R2, R9 ;  /* 0x0000000231097223 */ /* 0x040fe20000000009 */
[C---:B------:R-:W-:Y:S01]  /*5de0*/  SHF.L.U32 R2, R62.reuse, 0x10, RZ ;  /* 0x000000103e027819 */ /* 0x040fe200000006ff */
[----:B------:R-:W-:Y:S01]  /*5df0*/  FFMA R10, R49, R3, R10 ;  /* 0x00000003310a7223 */ /* 0x000fe2000000000a */
[----:B------:R-:W-:Y:S01]  /*5e00*/  SHF.L.U32 R3, R63, 0x10, RZ ;  /* 0x000000103f037819 */ /* 0x000fe200000006ff */
[C---:B------:R-:W-:Y:S01]  /*5e10*/  FFMA R15, R49.reuse, R0, R15 ;  /* 0x00000000310f7223 */ /* 0x040fe2000000000f */
[----:B------:R-:W-:Y:S01]  /*5e20*/  LOP3.LUT R0, R62, 0xffff0000, RZ, 0xc0, !PT ;  /* 0xffff00003e007812 */ /* 0x000fe200078ec0ff */
[----:B------:R-:W-:Y:S01]  /*5e30*/  FFMA R12, R49, R2, R12 ;  /* 0x00000002310c7223 */ /* 0x000fe2000000000c */
[C---:B------:R-:W-:Y:S01]  /*5e40*/  SHF.L.U32 R2, R68.reuse, 0x10, RZ ;  /* 0x0000001044027819 */ /* 0x040fe200000006ff */
[----:B------:R-:W-:Y:S01]  /*5e50*/  FMUL R19, R47, R19 ;  /* 0x000000132f137220 */ /* 0x000fe20000400000 */
[----:B------:R-:W-:Y:S01]  /*5e60*/  F2FP.BF16.F32.PACK_AB R54, R5, R4 ;  /* 0x000000040536723e */ /* 0x000fe200000010ff */
[----:B------:R-:W-:Y:S01]  /*5e70*/  FFMA R13, R49, R0, R13 ;  /* 0x00000000310d7223 */ /* 0x000fe2000000000d */
[----:B------:R-:W-:Y:S01]  /*5e80*/  LOP3.LUT R0, R63, 0xffff0000, RZ, 0xc0, !PT ;  /* 0xffff00003f007812 */ /* 0x000fe200078ec0ff */
[----:B------:R-:W-:Y:S01]  /*5e90*/  FFMA R14, R49, R3, R14 ;  /* 0x00000003310e7223 */ /* 0x000fe2000000000e */
[----:B------:R-:W-:Y:S01]  /*5ea0*/  LOP3.LUT R3, R68, 0xffff0000, RZ, 0xc0, !PT ;  /* 0xffff000044037812 */ /* 0x000fe200078ec0ff */
[----:B------:R-:W-:Y:S01]  /*5eb0*/  FMUL R23, R47, R23 ;  /* 0x000000172f177220 */ /* 0x000fe20000400000 */
[----:B------:R-:W-:Y:S01]  /*5ec0*/  F2FP.BF16.F32.PACK_AB R55, R11, R6 ;  /* 0x000000060b37723e */ /* 0x000fe200000010ff */
[----:B------:R-:W-:Y:S01]  /*5ed0*/  FFMA R19, R49, R0, R19 ;  /* 0x0000000031137223 */ /* 0x000fe20000000013 */
[----:B------:R-:W-:Y:S01]  /*5ee0*/  SHF.L.U32 R0, R69, 0x10, RZ ;  /* 0x0000001045007819 */ /* 0x000fe200000006ff */
[----:B------:R-:W-:Y:S01]  /*5ef0*/  FFMA R16, R49, R2, R16 ;  /* 0x0000000231107223 */ /* 0x000fe20000000010 */
[----:B------:R-:W-:Y:S01]  /*5f00*/  LOP3.LUT R2, R69, 0xffff0000, RZ, 0xc0, !PT ;  /* 0xffff000045027812 */ /* 0x000fe200078ec0ff */
[----:B------:R-:W-:Y:S01]  /*5f10*/  FFMA R17, R49, R3, R17 ;  /* 0x0000000331117223 */ /* 0x000fe20000000011 */
[----:B------:R-:W-:Y:S01]  /*5f20*/  SHF.L.U32 R3, R71, 0x10, RZ ;  /* 0x0000001047037819 */ /* 0x000fe200000006ff */
[----:B------:R-:W-:Y:S01]  /*5f30*/  FFMA R18, R49, R0, R18 ;  /* 0x0000000031127223 */ /* 0x000fe20000000012 */
[C---:B------:R-:W-:Y:S01]  /*5f40*/  SHF.L.U32 R0, R70.reuse, 0x10, RZ ;  /* 0x0000001046007819 */ /* 0x040fe200000006ff */
[----:B------:R1:W-:Y:S01]  /*5f50*/  STS.128 [R100], R52 ;  /* 0x0000003464007388 */ /* 0x0003e20000000c00 */
[----:B------:R-:W-:Y:S01]  /*5f60*/  F2FP.BF16.F32.PACK_AB R8, R9, R8 ;  /* 0x000000080908723e */ /* 0x000fe200000010ff */
[C---:B------:R-:W-:Y:S01]  /*5f70*/  FFMA R23, R49.reuse, R2, R23 ;  /* 0x0000000231177223 */ /* 0x040fe20000000017 */
[----:B------:R-:W-:Y:S01]  /*5f80*/  LOP3.LUT R2, R70, 0xffff0000, RZ, 0xc0, !PT ;  /* 0xffff000046027812 */ /* 0x000fe200078ec0ff */
[----:B------:R-:W-:Y:S01]  /*5f90*/  FFMA R20, R49, R0, R20 ;  /* 0x0000000031147223 */ /* 0x000fe20000000014 */
[----:B------:R-:W-:Y:S01]  /*5fa0*/  LOP3.LUT R0, R71, 0xffff0000, RZ, 0xc0, !PT ;  /* 0xffff000047007812 */ /* 0x000fe200078ec0ff */
[----:B------:R-:W-:Y:S01]  /*5fb0*/  FMUL R27, R47, R27 ;  /* 0x0000001b2f1b7220 */ /* 0x000fe20000400000 */
[----:B------:R-:W-:Y:S01]  /*5fc0*/  F2FP.BF16.F32.PACK_AB R9, R15, R10 ;  /* 0x0000000a0f09723e */ /* 0x000fe200000010ff */
[C---:B------:R-:W-:Y:S01]  /*5fd0*/  FFMA R21, R49.reuse, R2, R21 ;  /* 0x0000000231157223 */ /* 0x040fe20000000015 */
[C---:B------:R-:W-:Y:S01]  /*5fe0*/  FFMA R22, R49.reuse, R3, R22 ;  /* 0x0000000331167223 */ /* 0x040fe20000000016 */
[----:B------:R-:W-:Y:S01]  /*5ff0*/  FFMA R27, R49, R0, R27 ;  /* 0x00000000311b7223 */ /* 0x000fe2000000001b */
[C---:B------:R-:W-:Y:S01]  /*6000*/  SHF.L.U32 R2, R76.reuse, 0x10, RZ ;  /* 0x000000104c027819 */ /* 0x040fe200000006ff */
[C---:B------:R-:W-:Y:S01]  /*6010*/  FMUL R31, R47.reuse, R31 ;  /* 0x0000001f2f1f7220 */ /* 0x040fe20000400000 */
[----:B------:R-:W-:Y:S01]  /*6020*/  LOP3.LUT R0, R76, 0xffff0000, RZ, 0xc0, !PT ;  /* 0xffff00004c007812 */ /* 0x000fe200078ec0ff */
[----:B------:R-:W-:Y:S01]  /*6030*/  FMUL R35, R47, R35 ;  /* 0x000000232f237220 */ /* 0x000fe20000400000 */
[----:B------:R-:W-:Y:S01]  /*6040*/  SHF.L.U32 R3, R77, 0x10, RZ ;  /* 0x000000104d037819 */ /* 0x000fe200000006ff */
[----:B------:R-:W-:Y:S01]  /*6050*/  FFMA R24, R49, R2, R24 ;  /* 0x0000000231187223 */ /* 0x000fe20000000018 */
[----:B------:R-:W-:Y:S01]  /*6060*/  F2FP.BF16.F32.PACK_AB R10, R13, R12 ;  /* 0x0000000c0d0a723e */ /* 0x000fe200000010ff */
[----:B------:R-:W-:Y:S01]  /*6070*/  FFMA R25, R49, R0, R25 ;  /* 0x0000000031197223 */ /* 0x000fe20000000019 */
[----:B------:R-:W-:Y:S01]  /*6080*/  F2FP.BF16.F32.PACK_AB R11, R19, R14 ;  /* 0x0000000e130b723e */ /* 0x000fe200000010ff */
[----:B------:R-:W-:Y:S01]  /*6090*/  FFMA R26, R49, R3, R26 ;  /* 0x00000003311a7223 */ /* 0x000fe2000000001a */
[----:B------:R-:W-:Y:S02]  /*60a0*/  LOP3.LUT R0, R77, 0xffff0000, RZ, 0xc0, !PT ;  /* 0xffff00004d007812 */ /* 0x000fe400078ec0ff */
[C---:B------:R-:W-:Y:S01]  /*60b0*/  SHF.L.U32 R2, R78.reuse, 0x10, RZ ;  /* 0x000000104e027819 */ /* 0x040fe200000006ff */
[----:B------:R1:W-:Y:S01]  /*60c0*/  STS.128 [R99+0x10], R8 ;  /* 0x0000100863007388 */ /* 0x0003e20000000c00 */
[----:B------:R-:W-:Y:S01]  /*60d0*/  LOP3.LUT R3, R78, 0xffff0000, RZ, 0xc0, !PT ;  /* 0xffff00004e037812 */ /* 0x000fe200078ec0ff */
[----:B------:R-:W-:Y:S01]  /*60e0*/  FFMA R31, R49, R0, R31 ;  /* 0x00000000311f7223 */ /* 0x000fe2000000001f */
[----:B------:R-:W-:Y:S01]  /*60f0*/  SHF.L.U32 R4, R79, 0x10, RZ ;  /* 0x000000104f047819 */ /* 0x000fe200000006ff */
[----:B------:R-:W-:Y:S01]  /*6100*/  FFMA R28, R49, R2, R28 ;  /* 0x00000002311c7223 */ /* 0x000fe2000000001c */
[----:B------:R-:W-:Y:S01]  /*6110*/  F2FP.BF16.F32.PACK_AB R16, R17, R16 ;  /* 0x000000101110723e */ /* 0x000fe200000010ff */
[----:B------:R-:W-:Y:S01]  /*6120*/  FFMA R29, R49, R3, R29 ;  /* 0x00000003311d7223 */ /* 0x000fe2000000001d */
[----:B------:R-:W-:Y:S01]  /*6130*/  LOP3.LUT R5, R79, 0xffff0000, RZ, 0xc0, !PT ;  /* 0xffff00004f057812 */ /* 0x000fe200078ec0ff */
[----:B------:R-:W-:Y:S01]  /*6140*/  FFMA R30, R49, R4, R30 ;  /* 0x00000004311e7223 */ /* 0x000fe2000000001e */
[----:B------:R-:W-:Y:S02]  /*6150*/  F2FP.BF16.F32.PACK_AB R17, R23, R18 ;  /* 0x000000121711723e */ /* 0x000fe400000010ff */
[----:B------:R-:W-:Y:S01]  /*6160*/  F2FP.BF16.F32.PACK_AB R18, R21, R20 ;  /* 0x000000141512723e */ /* 0x000fe200000010ff */
[----:B------:R-:W-:Y:S01]  /*6170*/  FFMA R35, R49, R5, R35 ;  /* 0x0000000531237223 */ /* 0x000fe20000000023 */
[----:B------:R-:W-:Y:S02]  /*6180*/  F2FP.BF16.F32.PACK_AB R19, R27, R22 ;  /* 0x000000161b13723e */ /* 0x000fe400000010ff */
[----:B------:R-:W-:Y:S02]  /*6190*/  F2FP.BF16.F32.PACK_AB R24, R25, R24 ;  /* 0x000000181918723e */ /* 0x000fe400000010ff */
[----:B------:R-:W-:Y:S01]  /*61a0*/  F2FP.BF16.F32.PACK_AB R25, R31, R26 ;  /* 0x0000001a1f19723e */ /* 0x000fe200000010ff */
[----:B------:R1:W-:Y:S01]  /*61b0*/  STS.128 [R98+0x20], R16 ;  /* 0x0000201062007388 */ /* 0x0003e20000000c00 */
[----:B------:R-:W-:Y:S02]  /*61c0*/  F2FP.BF16.F32.PACK_AB R26, R29, R28 ;  /* 0x0000001c1d1a723e */ /* 0x000fe400000010ff */
[----:B------:R-:W-:Y:S05]  /*61d0*/  F2FP.BF16.F32.PACK_AB R27, R35, R30 ;  /* 0x0000001e231b723e */ /* 0x000fea00000010ff */
[----:B------:R1:W-:Y:S01]  /*61e0*/  STS.128 [R106+0x30], R24 ;  /* 0x000030186a007388 */ /* 0x0003e20000000c00 */
[----:B------:R-:W-:Y:S01]  /*61f0*/  @!PT LDS RZ, [RZ] ;  /* 0x00000000fffff984 */ /* 0x000fe20000000800 */
[----:B------:R-:W-:Y:S01]  /*6200*/  @!PT LDS RZ, [RZ] ;  /* 0x00000000fffff984 */ /* 0x000fe20000000800 */
[----:B------:R-:W-:Y:S01]  /*6210*/  @!PT LDS RZ, [RZ] ;  /* 0x00000000fffff984 */ /* 0x000fe20000000800 */
[----:B------:R-:W-:Y:S01]  /*6220*/  @!PT LDS RZ, [RZ] ;  /* 0x00000000fffff984 */ /* 0x000fe20000000800 */
[----:B------:R2:W-:Y:S07]  /*6230*/  MEMBAR.ALL.CTA ;  /* 0x0000000000007992 */ /* 0x0005ee0000008000 */
[----:B--2---:R-:W2:Y:S02]  /*6240*/  FENCE.VIEW.ASYNC.S ;  /* 0x00000000000073c6 */ /* 0x004ea40000000000 */
[----:B--2---:R-:W-:Y:S06]  /*6250*/  BAR.SYNC.DEFER_BLOCKING 0x1, 0x80 ;  /* 0x0042000000007b1d */ /* 0x004fec0000010000 */
[----:B------:R-:W-:Y:S05]  /*6260*/  @P0 BRA `(.L_x_98) ;  /* 0x0000000000280947 */ /* 0x000fea0003800000 */
[----:B------:R-:W-:Y:S02]  /*6270*/  UIADD3 UR4, UPT, UPT, UR48, 0x200, URZ ;  /* 0x0000020030047890 */ /* 0x000fe4000fffe0ff */
[----:B------:R-:W-:Y:S01]  /*6280*/  UIADD3 UR6, UP0, UPT, UR52, 0x680, URZ ;  /* 0x0000068034067890 */ /* 0x000fe2000ff1e0ff */
[----:B------:R-:W-:Y:S03]  /*6290*/  UMOV UR43, UR36 ;  /* 0x00000024002b7c82 */ /* 0x000fe60008000000 */
[----:B------:R-:W-:Y:S01]  /*62a0*/  MOV R93, UR4 ;  /* 0x00000004005d7c02 */ /* 0x000fe20008000f00 */
[----:B------:R-:W-:Y:S03]  /*62b0*/  UIADD3.X UR7, UPT, UPT, URZ, UR53, URZ, UP0, !UPT ;  /* 0x00000035ff077290 */ /* 0x000fe600087fe4ff */
[----:B------:R-:W-:Y:S11]  /*62c0*/  R2UR UR40, R93 ;  /* 0x000000005d2872ca */ /* 0x000ff600000e0000 */
[----:B------:R-:W-:Y:S02]  /*62d0*/  @!UPT UIADD3 URZ, UPT, UPT, URZ, URZ, URZ ;  /* 0x000000fffffff290 */ /* 0x000fe4000fffe0ff */
[----:B------:R2:W-:Y:S01]  /*62e0*/  UTMASTG.3D [UR40], [UR6] ;  /* 0x00000028060073b5 */ /* 0x0005e20008010000 */
[----:B------:R0:W-:Y:S01]  /*62f0*/  UTMACMDFLUSH ;  /* 0x00000000000079b7 */ /* 0x0001e20000000000 */
[----:B--2---:R-:W-:Y:S04]  /*6300*/  DEPBAR.LE SB0, 0x1 ;  /* 0x000080400000791a */ /* 0x004fe80000000000 */
.L_x_98:
[----:B------:R-:W-:Y:S05]  /*6310*/  BSYNC.RECONVERGENT B0 ;  /* 0x0000000000007941 */ /* 0x000fea0003800200 */
.L_x_97:
[----:B------:R-:W-:Y:S01]  /*6320*/  BAR.SYNC.DEFER_BLOCKING 0x1, 0x80 ;  /* 0x0042000000007b1d */ /* 0x000fe20000010000 */
[----:B------:R-:W-:Y:S01]  /*6330*/  ISETP.NE.AND P1, PT, R107, RZ, PT ;  /* 0x000000ff6b00720c */ /* 0x000fe20003f25270 */
[----:B------:R-:W-:Y:S01]  /*6340*/  UISETP.NE.AND UP0, UPT, UR49, URZ, UPT ;  /* 0x000000ff3100728c */ /* 0x000fe2000bf05270 */
[----:B------:R-:W-:Y:S11]  /*6350*/  LEA R2, R65, UR48, 0x3 ;  /* 0x0000003041027c11 */ /* 0x000ff6000f8e18ff */
[----:B------:R-:W-:Y:S01]  /*6360*/  @P1 SHF.L.U32 R3, R97, 0x1f, RZ ;  /* 0x0000001f61031819 */ /* 0x000fe200000006ff */
[----:B------:R-:W-:Y:S06]  /*6370*/  BRA.U !UP0, `(.L_x_99) ;  /* 0x0000000108247547 */ /* 0x000fec000b800000 */
[----:B------:R-:W-:Y:S01]  /*6380*/  IMAD.U32 R4, RZ, RZ, UR51 ;  /* 0x00000033ff047e24 */ /* 0x000fe2000f8e00ff */
[----:B------:R-:W-:Y:S01]  /*6390*/  MOV R0, UR37 ;  /* 0x0000002500007c02 */ /* 0x000fe20008000f00 */
[----:B------:R-:W-:Y:S03]  /*63a0*/  UIADD3 UR51, UPT, UPT, UR51, 0x1, URZ ;  /* 0x0000000133337890 */ /* 0x000fe6000fffe0ff */
[----:B------:R-:W-:Y:S01]  /*63b0*/  @P1 LEA R4, R4, UR48, 0x3 ;  /* 0x0000003004041c11 */ /* 0x000fe2000f8e18ff */
[----:B------:R-:W-:Y:S04]  /*63c0*/  UISETP.NE.AND UP0, UPT, UR51, 0x4, UPT ;  /* 0x000000043300788c */ /* 0x000fe8000bf05270 */
[----:B------:R-:W-:Y:S01]  /*63d0*/  @P1 VIADD R4, R4, 0x50 ;  /* 0x0000005004041836 */ /* 0x000fe20000000000 */
[----:B------:R-:W-:Y:S04]  /*63e0*/  USEL UR51, UR51, URZ, UP0 ;  /* 0x000000ff33337287 */ /* 0x000fe80008000000 */
[----:B------:R-:W-:Y:S04]  /*63f0*/  @P1 PRMT R0, R0, 0x654, R4 ;  /* 0x0000065400001816 */ /* 0x000fe80000000004 */
[----:B------:R2:W-:Y:S04]  /*6400*/  @P1 SYNCS.ARRIVE.TRANS64.RED.A1T0 RZ, [R0+URZ], RZ ;  /* 0x000000ff00ff19a7 */ /* 0x0005e800081004ff */
.L_x_99:
[----:B------:R-:W4:Y:S01]  /*6410*/  @P1 SYNCS.PHASECHK.TRANS64.TRYWAIT P0, [R2+URZ+0x30], R3 ;  /* 0x00003003020015a7 */ /* 0x000f2200080011ff */
[----:B------:R-:W-:Y:S01]  /*6420*/  BSSY B1, `(.L_x_100) ;  /* 0x0000016000017945 */ /* 0x000fe20003800000 */
[----:B----4-:R-:W-:Y:S03]  /*6430*/  @P1 SEL R66, RZ, 0x1, !P0 ;  /* 0x00000001ff421807 */ /* 0x010fe60004000000 */
[----:B------:R-:W-:Y:S05]  /*6440*/  @!P1 BRA `(.L_x_101) ;  /* 0x00000000004c9947 */ /* 0x000fea0003800000 */
[----:B------:R-:W-:Y:S01]  /*6450*/  ISETP.NE.AND P0, PT, R66, RZ, PT ;  /* 0x000000ff4200720c */ /* 0x000fe20003f05270 */
[----:B------:R-:W-:Y:S01]  /*6460*/  BSSY B0, `(.L_x_102) ;  /* 0x000000b000007945 */ /* 0x000fe20003800000 */
[----:B------:R-:W-:Y:S11]  /*6470*/  ISETP.NE.AND P1, PT, R67, RZ, PT ;  /* 0x000000ff4300720c */ /* 0x000ff60003f25270 */
[----:B------:R-:W-:Y:S02]  /*6480*/  @!UPT UIADD3 URZ, UPT, UPT, URZ, URZ, URZ ;  /* 0x000000fffffff290 */ /* 0x000fe4000fffe0ff */
[C---:B------:R-:W-:Y:S01]  /*6490*/  @P1 IMAD R6, R65.reuse, 0x2000, R100 ;  /* 0x0000200041061824 */ /* 0x040fe200078e0264 */
[C---:B------:R-:W-:Y:S01]  /*64a0*/  @P1 LEA R4, R65.reuse, R98, 0xd ;  /* 0x0000006241041211 */ /* 0x040fe200078e68ff */
[C---:B------:R-:W-:Y:S02]  /*64b0*/  @P1 IMAD R5, R65.reuse, 0x2000, R99 ;  /* 0x0000200041051824 */ /* 0x040fe400078e0263 */
[----:B------:R-:W-:Y:S01]  /*64c0*/  @P1 IMAD R3, R65, 0x2000, R106 ;  /* 0x0000200041031824 */ /* 0x000fe200078e026a */
[----:B------:R-:W-:Y:S06]  /*64d0*/  @P0 BRA `(.L_x_103) ;  /* 0x00000000000c0947 */ /* 0x000fec0003800000 */
[----:B--2---:R-:W-:Y:S04]  /*64e0*/  SHF.L.U32 R0, R97, 0x1f, RZ ;  /* 0x0000001f61007819 */ /* 0x004fe800000006ff */
[----:B------:R-:W2:Y:S02]  /*64f0*/  SYNCS.PHASECHK.TRANS64.TRYWAIT P0, [R2+URZ+0x30], R0 ;  /* 0x00003000020075a7 */ /* 0x000ea400080011ff */
[----:B--2---:R-:W-:Y:S05]  /*6500*/  @!P0 BRA `(.L_x_104) ;  /* 0x00000030004c8947 */ /* 0x004fea0003800000 */
.L_x_103:
[----:B------:R-:W-:Y:S05]  /*6510*/  BSYNC B0 ;  /* 0x0000000000007941 */ /* 0x000fea0003800000 */
.L_x_102:
[----:B------:R-:W-:Y:S02]  /*6520*/  ISETP.NE.AND P0, PT, R67, RZ, PT ;  /* 0x000000ff4300720c */ /* 0x000fe40003f05270 */
[----:B------:R-:W-:Y:S11]  /*6530*/  IADD3 R65, PT, PT, R65, 0x1, RZ ;  /* 0x0000000141417810 */ /* 0x000ff60007ffe0ff */
[----:B------:R4:W1:Y:S04]  /*6540*/  @P0 LDS.128 R56, [R6] ;  /* 0x0000000006380984 */ /* 0x0008680000000c00 */
[----:B------:R4:W1:Y:S04]  /*6550*/  @P0 LDS.128 R60, [R5+0x10] ;  /* 0x00001000053c0984 */ /* 0x0008680000000c00 */
[----:B------:R4:W1:Y:S04]  /*6560*/  @P0 LDS.128 R68, [R4+0x20] ;  /* 0x0000200004440984 */ /* 0x0008680000000c00 */
[----:B------:R4:W1:Y:S02]  /*6570*/  @P0 LDS.128 R76, [R3+0x30] ;  /* 0x00003000034c0984 */ /* 0x0008640000000c00 */
.L_x_101:
[----:B------:R-:W-:Y:S05]  /*6580*/  BSYNC B1 ;  /* 0x0000000000017941 */ /* 0x000fea0003800000 */
.L_x_100:
[----:B--2---:R-:W-:Y:S05]  /*6590*/  VIADD R0, R48, 0x20 ;  /* 0x0000002030007836 */ /* 0x004fea0000000000 */
[----:B------:R-:W-:Y:S04]  /*65a0*/  SHF.R.U32.HI R0, RZ, 0x15, R0 ;  /* 0x00000015ff007819 */ /* 0x000fe80000011600 */
[----:B------:R-:W-:Y:S11]  /*65b0*/  LOP3.LUT P0, RZ, R0, 0x3, R92, 0x48, !PT ;  /* 0x0000000300ff7812 */ /* 0x000ff6000780485c */
[----:B------:R-:W-:Y:S02]  /*65c0*/  @!UPT UIADD3 URZ, UPT, UPT, URZ, URZ, URZ ;  /* 0x000000fffffff290 */ /* 0x000fe4000fffe0ff */
[----:B------:R-:W-:Y:S05]  /*65d0*/  @!P0 BRA `(.L_x_105) ;  /* 0x0000000000408947 */ /* 0x000fea0003800000 */
[----:B------:R-:W2:Y:S01]  /*65e0*/  LDCU.64 UR8, c[0x4][0x70] ;  /* 0x01000e00ff0877ac */ /* 0x000ea20008000a00 */
[----:B----4-:R-:W-:Y:S01]  /*65f0*/  MOV R3, 0x0 ;  /* 0x0000000000037802 */ /* 0x010fe20000000f00 */
[----:B------:R-:W-:Y:S02]  /*6600*/  HFMA2 R12, -RZ, RZ, 0, 5.9604644775390625e-08 ;  /* 0x00000001ff0c7431 */ /* 0x000fe400000001ff */
[----:B-1----:R-:W-:Y:S02]  /*6610*/  IMAD.MOV.U32 R8, RZ, RZ, 0x192 ;  /* 0x00000192ff087424 */ /* 0x002fe400078e00ff */
[----:B------:R-:W-:Y:S01]  /*6620*/  IMAD.MOV.U32 R13, RZ, RZ, RZ ;  /* 0x000000ffff0d7224 */ /* 0x000fe200078e00ff */
[----:B------:R-:W1:Y:S01]  /*6630*/  LDCU.64 UR6, c[0x4][0x78] ;  /* 0x01000f00ff0677ac */ /* 0x000e620008000a00 */
[----:B------:R-:W4:Y:S01]  /*6640*/  LDC.64 R2, c[0x4][R3] ;  /* 0x0100000003027b82 */ /* 0x000f220000000a00 */
[----:B------:R-:W5:Y:S01]  /*6650*/  LDCU.64 UR4, c[0x4][0x10] ;  /* 0x01000200ff0477ac */ /* 0x000f620008000a00 */
[----:B--2---:R-:W-:Y:S01]  /*6660*/  MOV R5, UR9 ;  /* 0x0000000900057c02 */ /* 0x004fe20008000f00 */
[----:B------:R-:W-:Y:S01]  /*6670*/  IMAD.U32 R4, RZ, RZ, UR8 ;  /* 0x00000008ff047e24 */ /* 0x000fe2000f8e00ff */
[----:B-1----:R-:W-:Y:S01]  /*6680*/  MOV R7, UR7 ;  /* 0x0000000700077c02 */ /* 0x002fe20008000f00 */
[----:B------:R-:W-:Y:S01]  /*6690*/  IMAD.U32 R6, RZ, RZ, UR6 ;  /* 0x00000006ff067e24 */ /* 0x000fe2000f8e00ff */
[----:B-----5:R-:W-:Y:S01]  /*66a0*/  MOV R11, UR5 ;  /* 0x00000005000b7c02 */ /* 0x020fe20008000f00 */
[----:B------:R-:W-:Y:S02]  /*66b0*/  IMAD.U32 R10, RZ, RZ, UR4 ;  /* 0x00000004ff0a7e24 */ /* 0x000fe4000f8e00ff */
[----:B------:R-:W-:Y:S07]  /*66c0*/  LEPC R20, `(.L_x_105) ;  /* 0x000000001014794e */ /* 0x000fee0000000000 */
[----:B---34-:R-:W-:Y:S05]  /*66d0*/  CALL.ABS.NOINC R2 ;  /* 0x0000000002007343 */ /* 0x018fea0003c00000 */
.L_x_105:
[----:B------:R-:W-:Y:S01]  /*66e0*/  ISETP.NE.AND P6, PT, R107, RZ, PT ;  /* 0x000000ff6b00720c */ /* 0x000fe20003fc5270 */
[----:B------:R-:W-:Y:S05]  /*66f0*/  WARPSYNC.ALL ;  /* 0x0000000000007948 */ /* 0x000fea0003800000 */
[----:B------:R-:W-:Y:S01]  /*6700*/  R2UR UR4, R48 ;  /* 0x00000000300472ca */ /* 0x000fe200000e0000 */
[----:B------:R-:W-:Y:S01]  /*6710*/  BSSY.RECONVERGENT B0, `(.L_x_106) ;  /* 0x000008f000007945 */ /* 0x000fe20003800200 */
[----:B------:R-:W-:Y:S02]  /*6720*/  MOV R50, UR51 ;  /* 0x0000003300327c02 */ /* 0x000fe40008000f00 */
[----:B-1--4-:R-:W-:Y:S02]  /*6730*/  SHF.L.U32 R3, R56, 0x10, RZ ;  /* 0x0000001038037819 */ /* 0x012fe400000006ff */
[----:B------:R-:W-:Y:S02]  /*6740*/  MOV R72, UR37 ;  /* 0x0000002500487c02 */ /* 0x000fe40008000f00 */
[----:B------:R-:W-:Y:S02]  /*6750*/  @P6 LEA R50, R50, UR48, 0x3 ;  /* 0x0000003032326c11 */ /* 0x000fe4000f8e18ff */
[C---:B------:R-:W-:Y:S02]  /*6760*/  LOP3.LUT R51, R57.reuse, 0xffff0000, RZ, 0xc0, !PT ;  /* 0xffff000039337812 */ /* 0x040fe400078ec0ff */
[----:B------:R-:W-:Y:S01]  /*6770*/  @P6 IADD3 R50, PT, PT, R50, 0x50, RZ ;  /* 0x0000005032326810 */ /* 0x000fe20007ffe0ff */
[----:B------:R-:W1:Y:S01]  /*6780*/  LDTM.x32 R4, tmem[UR4+0x20] ;  /* 0x00002004000479ee */ /* 0x000e6200082c0000 */
[----:B------:R-:W-:Y:S02]  /*6790*/  ISETP.NE.AND P0, PT, R102, RZ, PT ;  /* 0x000000ff6600720c */ /* 0x000fe40003f05270 */
[----:B------:R-:W-:Y:S02]  /*67a0*/  @P6 PRMT R72, R72, 0x654, R50 ;  /* 0x0000065448486816 */ /* 0x000fe40000000032 */
[----:B------:R-:W-:Y:S01]  /*67b0*/  SHF.L.U32 R50, R57, 0x10, RZ ;  /* 0x0000001039327819 */ /* 0x000fe200000006ff */
[C---:B-1----:R-:W-:Y:S01]  /*67c0*/  FMUL R0, R47.reuse, R4 ;  /* 0x000000042f007220 */ /* 0x042fe20000400000 */
[----:B------:R-:W-:Y:S01]  /*67d0*/  LOP3.LUT R4, R56, 0xffff0000, RZ, 0xc0, !PT ;  /* 0xffff000038047812 */ /* 0x000fe200078ec0ff */
[C---:B------:R-:W-:Y:S01]  /*67e0*/  FMUL R2, R47.reuse, R5 ;  /* 0x000000052f027220 */ /* 0x040fe20000400000 */
[----:B------:R-:W-:Y:S01]  /*67f0*/  FMUL R7, R47, R7 ;  /* 0x000000072f077220 */ /* 0x000fe20000400000 */
[----:B------:R-:W-:Y:S01]  /*6800*/  FFMA R0, R49, R3, R0 ;  /* 0x0000000331007223 */ /* 0x000fe20000000000 */
[----:B------:R-:W-:Y:S01]  /*6810*/  FMUL R3, R47, R6 ;  /* 0x000000062f037220 */ /* 0x000fe20000400000 */
[----:B------:R-:W-:Y:S01]  /*6820*/  FFMA R2, R49, R4, R2 ;  /* 0x0000000431027223 */ /* 0x000fe20000000002 */
[C---:B------:R-:W-:Y:S01]  /*6830*/  FMUL R4, R47.reuse, R8 ;  /* 0x000000082f047220 */ /* 0x040fe20000400000 */
[C---:B------:R-:W-:Y:S01]  /*6840*/  FMUL R8, R47.reuse, R12 ;  /* 0x0000000c2f087220 */ /* 0x040fe20000400000 */
[C---:B------:R-:W-:Y:S01]  /*6850*/  FMUL R12, R47.reuse, R16 ;  /* 0x000000102f0c7220 */ /* 0x040fe20000400000 */
[C---:B------:R-:W-:Y:S01]  /*6860*/  FMUL R16, R47.reuse, R20 ;  /* 0x000000142f107220 */ /* 0x040fe20000400000 */
[----:B------:R-:W-:Y:S01]  /*6870*/  F2FP.BF16.F32.PACK_AB R52, R2, R0 ;  /* 0x000000000234723e */ /* 0x000fe200000010ff */
[C---:B------:R-:W-:Y:S01]  /*6880*/  FMUL R20, R47.reuse, R24 ;  /* 0x000000182f147220 */ /* 0x040fe20000400000 */
[C---:B------:R-:W-:Y:S01]  /*6890*/  LOP3.LUT R0, R58.reuse, 0xffff0000, RZ, 0xc0, !PT ;  /* 0xffff00003a007812 */ /* 0x040fe200078ec0ff */
[----:B------:R-:W-:Y:S01]  /*68a0*/  FMUL R24, R47, R28 ;  /* 0x0000001c2f187220 */ /* 0x000fe20000400000 */
[----:B------:R-:W-:Y:S01]  /*68b0*/  SHF.L.U32 R2, R59, 0x10, RZ ;  /* 0x000000103b027819 */ /* 0x000fe200000006ff */
[C---:B------:R-:W-:Y:S01]  /*68c0*/  FMUL R28, R47.reuse, R32 ;  /* 0x000000202f1c7220 */ /* 0x040fe20000400000 */
[----:B------:R-:W-:Y:S01]  /*68d0*/  SHF.L.U32 R32, R58, 0x10, RZ ;  /* 0x000000103a207819 */ /* 0x000fe200000006ff */
[----:B------:R-:W-:Y:S01]  /*68e0*/  FMUL R5, R47, R9 ;  /* 0x000000092f057220 */ /* 0x000fe20000400000 */
[C---:B------:R-:W-:Y:S01]  /*68f0*/  FFMA R3, R49.reuse, R50, R3 ;  /* 0x0000003231037223 */ /* 0x040fe20000000003 */
[----:B------:R-:W-:Y:S01]  /*6900*/  FFMA R7, R49, R51, R7 ;  /* 0x0000003331077223 */ /* 0x000fe20000000007 */
[----:B------:R-:W-:Y:S01]  /*6910*/  FMUL R6, R47, R10 ;  /* 0x0000000a2f067220 */ /* 0x000fe20000400000 */
[----:B------:R-:W-:Y:S01]  /*6920*/  FFMA R4, R49, R32, R4 ;  /* 0x0000002031047223 */ /* 0x000fe20000000004 */
[----:B------:R-:W-:Y:S01]  /*6930*/  LOP3.LUT R32, R59, 0xffff0000, RZ, 0xc0, !PT ;  /* 0xffff00003b207812 */ /* 0x000fe200078ec0ff */
[----:B------:R-:W-:Y:S01]  /*6940*/  FFMA R5, R49, R0, R5 ;  /* 0x0000000031057223 */ /* 0x000fe20000000005 */
[C---:B------:R-:W-:Y:S01]  /*6950*/  SHF.L.U32 R0, R60.reuse, 0x10, RZ ;  /* 0x000000103c007819 */ /* 0x040fe200000006ff */
[----:B------:R-:W-:Y:S01]  /*6960*/  FMUL R11, R47, R11 ;  /* 0x0000000b2f0b7220 */ /* 0x000fe20000400000 */
[----:B------:R-:W-:Y:S01]  /*6970*/  F2FP.BF16.F32.PACK_AB R53, R7, R3 ;  /* 0x000000030735723e */ /* 0x000fe200000010ff */
[C---:B------:R-:W-:Y:S01]  /*6980*/  FFMA R6, R49.reuse, R2, R6 ;  /* 0x0000000231067223 */ /* 0x040fe20000000006 */
[----:B------:R-:W-:Y:S01]  /*6990*/  LOP3.LUT R2, R60, 0xffff0000, RZ, 0xc0, !PT ;  /* 0xffff00003c027812 */ /* 0x000fe200078ec0ff */
[----:B------:R-:W-:Y:S01]  /*69a0*/  FFMA R11, R49, R32, R11 ;  /* 0x00000020310b7223 */ /* 0x000fe2000000000b */
[----:B------:R-:W-:Y:S01]  /*69b0*/  SHF.L.U32 R3, R61, 0x10, RZ ;  /* 0x000000103d037819 */ /* 0x000fe200000006ff */
[----:B------:R-:W-:Y:S01]  /*69c0*/  FFMA R8, R49, R0, R8 ;  /* 0x0000000031087223 */ /* 0x000fe20000000008 */
[----:B------:R-:W-:Y:S01]  /*69d0*/  LOP3.LUT R0, R61, 0xffff0000, RZ, 0xc0, !PT ;  /* 0xffff00003d007812 */ /* 0x000fe200078ec0ff */
[----:B------:R-:W-:Y:S01]  /*69e0*/  FMUL R9, R47, R13 ;  /* 0x0000000d2f097220 */ /* 0x000fe20000400000 */
[----:B------:R-:W-:Y:S01]  /*69f0*/  F2FP.BF16.F32.PACK_AB R54, R5, R4 ;  /* 0x000000040536723e */ /* 0x000fe200000010ff */
[----:B------:R-:W-:Y:S01]  /*6a00*/  FMUL R10, R47, R14 ;  /* 0x0000000e2f0a7220 */ /* 0x000fe20000400000 */
[----:B------:R-:W-:Y:S01]  /*6a10*/  F2FP.BF16.F32.PACK_AB R55, R11, R6 ;  /* 0x000000060b37723e */ /* 0x000fe200000010ff */
[----:B------:R-:W-:Y:S01]  /*6a20*/  FMUL R15, R47, R15 ;  /* 0x0000000f2f0f7220 */ /* 0x000fe20000400000 */
[----:B------:R-:W-:Y:S01]  /*6a30*/  SHF.L.U32 R4, R77, 0x10, RZ ;  /* 0x000000104d047819 */ /* 0x000fe200000006ff */
[C---:B------:R-:W-:Y:S01]  /*6a40*/  FFMA R9, R49.reuse, R2, R9 ;  /* 0x0000000231097223 */ /* 0x040fe20000000009 */
[C---:B------:R-:W-:Y:S01]  /*6a50*/  SHF.L.U32 R2, R62.reuse, 0x10, RZ ;  /* 0x000000103e027819 */ /* 0x040fe200000006ff */
[C---:B------:R-:W-:Y:S01]  /*6a60*/  FFMA R10, R49.reuse, R3, R10 ;  /* 0x00000003310a7223 */ /* 0x040fe2000000000a */
[----:B------:R-:W-:Y:S01]  /*6a70*/  LOP3.LUT R3, R62, 0xffff0000, RZ, 0xc0, !PT ;  /* 0xffff00003e037812 */ /* 0x000fe200078ec0ff */
[----:B------:R-:W-:Y:S01]  /*6a80*/  FFMA R15, R49, R0, R15 ;  /* 0x00000000310f7223 */ /* 0x000fe2000000000f */
[----:B------:R-:W-:Y:S01]  /*6a90*/  SHF.L.U32 R0, R63, 0x10, RZ ;  /* 0x000000103f007819 */ /* 0x000fe200000006ff */
[----:B------:R-:W-:Y:S01]  /*6aa0*/  FMUL R13, R47, R17 ;  /* 0x000000112f0d7220 */ /* 0x000fe20000400000 */
[----:B------:R-:W-:Y:S01]  /*6ab0*/  F2FP.BF16.F32.PACK_AB R8, R9, R8 ;  /* 0x000000080908723e */ /* 0x000fe200000010ff */
[----:B------:R-:W-:Y:S01]  /*6ac0*/  FMUL R14, R47, R18 ;  /* 0x000000122f0e7220 */ /* 0x000fe20000400000 */
[----:B------:R-:W-:Y:S01]  /*6ad0*/  F2FP.BF16.F32.PACK_AB R9, R15, R10 ;  /* 0x0000000a0f09723e */ /* 0x000fe200000010ff */
[----:B------:R-:W-:Y:S01]  /*6ae0*/  FFMA R12, R49, R2, R12 ;  /* 0x00000002310c7223 */ /* 0x000fe2000000000c */
[----:B------:R-:W-:Y:S01]  /*6af0*/  LOP3.LUT R2, R63, 0xffff0000, RZ, 0xc0, !PT ;  /* 0xffff00003f027812 */ /* 0x000fe200078ec0ff */
[----:B------:R-:W-:Y:S01]  /*6b00*/  FFMA R13, R49, R3, R13 ;  /* 0x00000003310d7223 */ /* 0x000fe2000000000d */
[----:B------:R-:W-:Y:S01]  /*6b10*/  SHF.L.U32 R3, R69, 0x10, RZ ;  /* 0x0000001045037819 */ /* 0x000fe200000006ff */
[----:B------:R-:W-:Y:S01]  /*6b20*/  FFMA R14, R49, R0, R14 ;  /* 0x00000000310e7223 */ /* 0x000fe2000000000e */
[C---:B------:R-:W-:Y:S01]  /*6b30*/  SHF.L.U32 R0, R68.reuse, 0x10, RZ ;  /* 0x0000001044007819 */ /* 0x040fe200000006ff */
[----:B------:R-:W-:Y:S01]  /*6b40*/  FMUL R19, R47, R19 ;  /* 0x000000132f137220 */ /* 0x000fe20000400000 */
[----:B------:R-:W-:Y:S01]  /*6b50*/  F2FP.BF16.F32.PACK_AB R10, R13, R12 ;  /* 0x0000000c0d0a723e */ /* 0x000fe200000010ff */
[----:B------:R-:W-:Y:S01]  /*6b60*/  FMUL R17, R47, R21 ;  /* 0x000000152f117220 */ /* 0x000fe20000400000 */
[----:B------:R-:W-:Y:S01]  /*6b70*/  LOP3.LUT R5, R79, 0xffff0000, RZ, 0xc0, !PT ;  /* 0xffff00004f057812 */ /* 0x000fe200078ec0ff */
[C---:B------:R-:W-:Y:S01]  /*6b80*/  FFMA R19, R49.reuse, R2, R19 ;  /* 0x0000000231137223 */ /* 0x040fe20000000013 */
[----:B------:R-:W-:Y:S01]  /*6b90*/  LOP3.LUT R2, R68, 0xffff0000, RZ, 0xc0, !PT ;  /* 0xffff000044027812 */ /* 0x000fe200078ec0ff */
[----:B------:R1:W-:Y:S01]  /*6ba0*/  STS.128 [R100+0x2000], R52 ;  /* 0x0020003464007388 */ /* 0x0003e20000000c00 */
[----:B------:R-:W-:Y:S01]  /*6bb0*/  FFMA R16, R49, R0, R16 ;  /* 0x0000000031107223 */ /* 0x000fe20000000010 */
[----:B------:R-:W-:Y:S01]  /*6bc0*/  LOP3.LUT R0, R69, 0xffff0000, RZ, 0xc0, !PT ;  /* 0xffff000045007812 */ /* 0x000fe200078ec0ff */
[----:B------:R-:W-:Y:S01]  /*6bd0*/  FMUL R18, R47, R22 ;  /* 0x000000162f127220 */ /* 0x000fe20000400000 */
[----:B------:R-:W-:Y:S01]  /*6be0*/  F2FP.BF16.F32.PACK_AB R11, R19, R14 ;  /* 0x0000000e130b723e */ /* 0x000fe200000010ff */
[----:B------:R-:W-:Y:S01]  /*6bf0*/  FMUL R23, R47, R23 ;  /* 0x000000172f177220 */ /* 0x000fe20000400000 */
[C---:B------:R-:W-:Y:S01]  /*6c00*/  FFMA R17, R49.reuse, R2, R17 ;  /* 0x0000000231117223 */ /* 0x040fe20000000011 */
[C---:B------:R-:W-:Y:S01]  /*6c10*/  SHF.L.U32 R2, R70.reuse, 0x10, RZ ;  /* 0x0000001046027819 */ /* 0x040fe200000006ff */
[----:B------:R-:W-:Y:S01]  /*6c20*/  FFMA R18, R49, R3, R18 ;  /* 0x0000000331127223 */ /* 0x000fe20000000012 */
[----:B------:R-:W-:Y:S01]  /*6c30*/  SHF.L.U32 R3, R71, 0x10, RZ ;  /* 0x0000001047037819 */ /* 0x000fe200000006ff */
[----:B------:R1:W-:Y:S01]  /*6c40*/  STS.128 [R99+0x2010], R8 ;  /* 0x0020100863007388 */ /* 0x0003e20000000c00 */
[----:B------:R-:W-:Y:S01]  /*6c50*/  F2FP.BF16.F32.PACK_AB R16, R17, R16 ;  /* 0x000000101110723e */ /* 0x000fe200000010ff */
[----:B------:R-:W-:Y:S01]  /*6c60*/  FFMA R23, R49, R0, R23 ;  /* 0x0000000031177223 */ /* 0x000fe20000000017 */
[----:B------:R-:W-:Y:S01]  /*6c70*/  LOP3.LUT R0, R70, 0xffff0000, RZ, 0xc0, !PT ;  /* 0xffff000046007812 */ /* 0x000fe200078ec0ff */
[C---:B------:R-:W-:Y:S01]  /*6c80*/  FMUL R21, R47.reuse, R25 ;  /* 0x000000192f157220 */ /* 0x040fe20000400000 */
[----:B------:R-:W-:Y:S01]  /*6c90*/  FMUL R22, R47, R26 ;  /* 0x0000001a2f167220 */ /* 0x000fe20000400000 */
[C---:B------:R-:W-:Y:S01]  /*6ca0*/  FFMA R20, R49.reuse, R2, R20 ;  /* 0x0000000231147223 */ /* 0x040fe20000000014 */
[C---:B------:R-:W-:Y:S01]  /*6cb0*/  SHF.L.U32 R2, R76.reuse, 0x10, RZ ;  /* 0x000000104c027819 */ /* 0x040fe200000006ff */
[----:B------:R-:W-:Y:S01]  /*6cc0*/  FFMA R21, R49, R0, R21 ;  /* 0x0000000031157223 */ /* 0x000fe20000000015 */
[----:B------:R-:W-:Y:S01]  /*6cd0*/  LOP3.LUT R0, R71, 0xffff0000, RZ, 0xc0, !PT ;  /* 0xffff000047007812 */ /* 0x000fe200078ec0ff */
[----:B------:R-:W-:Y:S01]  /*6ce0*/  FFMA R22, R49, R3, R22 ;  /* 0x0000000331167223 */ /* 0x000fe20000000016 */
[C---:B------:R-:W-:Y:S01]  /*6cf0*/  FMUL R27, R47.reuse, R27 ;  /* 0x0000001b2f1b7220 */ /* 0x040fe20000400000 */
[----:B------:R-:W-:Y:S01]  /*6d00*/  LOP3.LUT R3, R76, 0xffff0000, RZ, 0xc0, !PT ;  /* 0xffff00004c037812 */ /* 0x000fe200078ec0ff */
[C---:B------:R-:W-:Y:S01]  /*6d10*/  FMUL R25, R47.reuse, R29 ;  /* 0x0000001d2f197220 */ /* 0x040fe20000400000 */
[----:B------:R-:W-:Y:S01]  /*6d20*/  FMUL R26, R47, R30 ;  /* 0x0000001e2f1a7220 */ /* 0x000fe20000400000 */
[C---:B------:R-:W-:Y:S01]  /*6d30*/  FFMA R27, R49.reuse, R0, R27 ;  /* 0x00000000311b7223 */ /* 0x040fe2000000001b */
[----:B------:R-:W-:Y:S01]  /*6d40*/  FFMA R24, R49, R2, R24 ;  /* 0x0000000231187223 */ /* 0x000fe20000000018 */
[----:B------:R-:W-:Y:S01]  /*6d50*/  LOP3.LUT R0, R77, 0xffff0000, RZ, 0xc0, !PT ;  /* 0xffff00004d007812 */ /* 0x000fe200078ec0ff */
[----:B------:R-:W-:Y:S01]  /*6d60*/  FFMA R25, R49, R3, R25 ;  /* 0x0000000331197223 */ /* 0x000fe20000000019 */
[----:B------:R-:W-:Y:S01]  /*6d70*/  FMUL R31, R47, R31 ;  /* 0x0000001f2f1f7220 */ /* 0x000fe20000400000 */
[C---:B------:R-:W-:Y:S01]  /*6d80*/  SHF.L.U32 R2, R78.reuse, 0x10, RZ ;  /* 0x000000104e027819 */ /* 0x040fe200000006ff */
[----:B------:R-:W-:Y:S01]  /*6d90*/  FFMA R26, R49, R4, R26 ;  /* 0x00000004311a7223 */ /* 0x000fe2000000001a */
[----:B------:R-:W-:Y:S01]  /*6da0*/  LOP3.LUT R3, R78, 0xffff0000, RZ, 0xc0, !PT ;  /* 0xffff00004e037812 */ /* 0x000fe200078ec0ff */
[----:B------:R-:W-:Y:S01]  /*6db0*/  FMUL R29, R47, R33 ;  /* 0x000000212f1d7220 */ /* 0x000fe20000400000 */
[----:B------:R-:W-:Y:S01]  /*6dc0*/  SHF.L.U32 R4, R79, 0x10, RZ ;  /* 0x000000104f047819 */ /* 0x000fe200000006ff */
[----:B------:R-:W-:Y:S01]  /*6dd0*/  FMUL R30, R47, R34 ;  /* 0x000000222f1e7220 */ /* 0x000fe20000400000 */
[----:B------:R-:W-:Y:S01]  /*6de0*/  F2FP.BF16.F32.PACK_AB R17, R23, R18 ;  /* 0x000000121711723e */ /* 0x000fe200000010ff */
[----:B------:R-:W-:Y:S01]  /*6df0*/  FFMA R31, R49, R0, R31 ;  /* 0x00000000311f7223 */ /* 0x000fe2000000001f */
[----:B------:R-:W-:Y:S01]  /*6e00*/  FMUL R35, R47, R35 ;  /* 0x000000232f237220 */ /* 0x000fe20000400000 */
[----:B------:R-:W-:Y:S01]  /*6e10*/  F2FP.BF16.F32.PACK_AB R18, R21, R20 ;  /* 0x000000141512723e */ /* 0x000fe200000010ff */
[----:B------:R-:W-:Y:S01]  /*6e20*/  FFMA R28, R49, R2, R28 ;  /* 0x00000002311c7223 */ /* 0x000fe2000000001c */
[----:B------:R-:W-:Y:S01]  /*6e30*/  F2FP.BF16.F32.PACK_AB R19, R27, R22 ;  /* 0x000000161b13723e */ /* 0x000fe200000010ff */
[C---:B------:R-:W-:Y:S01]  /*6e40*/  FFMA R29, R49.reuse, R3, R29 ;  /* 0x00000003311d7223 */ /* 0x040fe2000000001d */
[C---:B------:R-:W-:Y:S01]  /*6e50*/  FFMA R30, R49.reuse, R4, R30 ;  /* 0x00000004311e7223 */ /* 0x040fe2000000001e */
[----:B------:R-:W-:Y:S01]  /*6e60*/  FFMA R35, R49, R5, R35 ;  /* 0x0000000531237223 */ /* 0x000fe20000000023 */
[----:B------:R-:W-:Y:S01]  /*6e70*/  F2FP.BF16.F32.PACK_AB R24, R25, R24 ;  /* 0x000000181918723e */ /* 0x000fe200000010ff */
[----:B------:R1:W-:Y:S01]  /*6e80*/  STS.128 [R98+0x2020], R16 ;  /* 0x0020201062007388 */ /* 0x0003e20000000c00 */
[----:B------:R-:W-:Y:S02]  /*6e90*/  F2FP.BF16.F32.PACK_AB R25, R31, R26 ;  /* 0x0000001a1f19723e */ /* 0x000fe400000010ff */
[----:B------:R-:W-:Y:S02]  /*6ea0*/  F2FP.BF16.F32.PACK_AB R26, R29, R28 ;  /* 0x0000001c1d1a723e */ /* 0x000fe400000010ff */
[----:B------:R-:W-:Y:S02]  /*6eb0*/  F2FP.BF16.F32.PACK_AB R27, R35, R30 ;  /* 0x0000001e231b723e */ /* 0x000fe400000010ff */
[----:B------:R-:W-:Y:S02]  /*6ec0*/  LEA R0, R65, UR48, 0x3 ;  /* 0x0000003041007c11 */ /* 0x000fe4000f8e18ff */
[----:B------:R-:W-:Y:S01]  /*6ed0*/  @P6 SHF.L.U32 R2, R97, 0x1f, RZ ;  /* 0x0000001f61026819 */ /* 0x000fe200000006ff */
        /* <DEDUP_REMOVED lines=9> */
[----:B------:R-:W-:Y:S02]  /*6f70*/  UIADD3 UR8, UP0, UPT, UR52, 0x680, URZ ;  /* 0x0000068034087890 */ /* 0x000fe4000ff1e0ff */
[----:B------:R-:W-:Y:S02]  /*6f80*/  UIADD3 UR5, UPT, UPT, UR41, 0x20, URZ ;  /* 0x0000002029057890 */ /* 0x000fe4000fffe0ff */
[----:B------:R-:W-:Y:S02]  /*6f90*/  UIADD3 UR4, UPT, UPT, UR48, 0x2200, URZ ;  /* 0x0000220030047890 */ /* 0x000fe4000fffe0ff */
[----:B------:R-:W-:Y:S01]  /*6fa0*/  UIADD3.X UR9, UPT, UPT, URZ, UR53, URZ, UP0, !UPT ;  /* 0x00000035ff097290 */ /* 0x000fe200087fe4ff */
[----:B------:R-:W-:Y:S01]  /*6fb0*/  UMOV UR6, UR42 ;  /* 0x0000002a00067c82 */ /* 0x000fe20008000000 */
[----:B------:R-:W-:Y:S07]  /*6fc0*/  UMOV UR7, UR36 ;  /* 0x0000002400077c82 */ /* 0x000fee0008000000 */
[----:B------:R2:W-:Y:S01]  /*6fd0*/  UTMASTG.3D [UR4], [UR8] ;  /* 0x00000004080073b5 */ /* 0x0005e20008010000 */
[----:B------:R0:W-:Y:S01]  /*6fe0*/  UTMACMDFLUSH ;  /* 0x00000000000079b7 */ /* 0x0001e20000000000 */
[----:B--2---:R-:W-:Y:S04]  /*6ff0*/  DEPBAR.LE SB0, 0x1 ;  /* 0x000080400000791a */ /* 0x004fe80000000000 */
.L_x_107:
[----:B------:R-:W-:Y:S05]  /*7000*/  BSYNC.RECONVERGENT B0 ;  /* 0x0000000000007941 */ /* 0x000fea0003800200 */
.L_x_106:
[----:B------:R-:W-:Y:S01]  /*7010*/  BAR.SYNC.DEFER_BLOCKING 0x1, 0x80 ;  /* 0x0042000000007b1d */ /* 0x000fe20000010000 */
[----:B------:R-:W-:Y:S04]  /*7020*/  UIADD3 UR40, UPT, UPT, UR51, 0x1, URZ ;  /* 0x0000000133287890 */ /* 0x000fe8000fffe0ff */
[----:B------:R-:W-:Y:S04]  /*7030*/  UISETP.NE.AND UP0, UPT, UR40, 0x4, UPT ;  /* 0x000000042800788c */ /* 0x000fe8000bf05270 */
[----:B------:R-:W-:Y:S01]  /*7040*/  USEL UR40, UR40, URZ, UP0 ;  /* 0x000000ff28287287 */ /* 0x000fe20008000000 */
[----:B------:R2:W-:Y:S01]  /*7050*/  @P6 SYNCS.ARRIVE.TRANS64.RED.A1T0 RZ, [R72+URZ], RZ ;  /* 0x000000ff48ff69a7 */ /* 0x0005e200081004ff */
[----:B------:R-:W-:Y:S01]  /*7060*/  BSSY B1, `(.L_x_108) ;  /* 0x0000017000017945 */ /* 0x000fe20003800000 */
[----:B------:R-:W4:Y:S02]  /*7070*/  @P6 SYNCS.PHASECHK.TRANS64.TRYWAIT P0, [R0+URZ+0x30], R2 ;  /* 0x00003002000065a7 */ /* 0x000f2400080011ff */
[----:B----4-:R-:W-:Y:S01]  /*7080*/  @P6 SEL R66, RZ, 0x1, !P0 ;  /* 0x00000001ff426807 */ /* 0x010fe20004000000 */
[----:B--2---:R-:W-:Y:S06]  /*7090*/  @!P6 BRA `(.L_x_109) ;  /* 0x00000000004ce947 */ /* 0x004fec0003800000 */
        /* <DEDUP_REMOVED lines=9> */
[----:B------:R-:W-:Y:S04]  /*7130*/  SHF.L.U32 R6, R97, 0x1f, RZ ;  /* 0x0000001f61067819 */ /* 0x000fe800000006ff */
[----:B------:R-:W2:Y:S02]  /*7140*/  SYNCS.PHASECHK.TRANS64.TRYWAIT P0, [R0+URZ+0x30], R6 ;  /* 0x00003006000075a7 */ /* 0x000ea400080011ff */
[----:B--2---:R-:W-:Y:S05]  /*7150*/  @!P0 BRA `(.L_x_112) ;  /* 0x00000024004c8947 */ /* 0x004fea0003800000 */
.L_x_111:
[----:B------:R-:W-:Y:S05]  /*7160*/  BSYNC B0 ;  /* 0x0000000000007941 */ /* 0x000fea0003800000 */
.L_x_110:
[----:B------:R-:W-:Y:S02]  /*7170*/  ISETP.NE.AND P0, PT, R67, RZ, PT ;  /* 0x000000ff4300720c */ /* 0x000fe40003f05270 */
[----:B------:R-:W-:Y:S11]  /*7180*/  IADD3 R65, PT, PT, R65, 0x1, RZ ;  /* 0x0000000141417810 */ /* 0x000ff60007ffe0ff */
[----:B------:R4:W1:Y:S04]  /*7190*/  @P0 LDS.128 R56, [R5] ;  /* 0x0000000005380984 */ /* 0x0008680000000c00 */
[----:B------:R4:W1:Y:S04]  /*71a0*/  @P0 LDS.128 R60, [R4+0x10] ;  /* 0x00001000043c0984 */ /* 0x0008680000000c00 */
[----:B------:R4:W1:Y:S04]  /*71b0*/  @P0 LDS.128 R68, [R3+0x20] ;  /* 0x0000200003440984 */ /* 0x0008680000000c00 */
[----:B------:R4:W1:Y:S02]  /*71c0*/  @P0 LDS.128 R76, [R2+0x30] ;  /* 0x00003000024c0984 */ /* 0x0008640000000c00 */
.L_x_109:
[----:B------:R-:W-:Y:S05]  /*71d0*/  BSYNC B1 ;  /* 0x0000000000017941 */ /* 0x000fea0003800000 */
.L_x_108:
        /* <DEDUP_REMOVED lines=21> */
.L_x_113:
        /* <DEDUP_REMOVED lines=146> */
.L_x_115:
[----:B------:R-:W-:Y:S05]  /*7c50*/  BSYNC.RECONVERGENT B0 ;  /* 0x0000000000007941 */ /* 0x000fea0003800200 */
.L_x_114:
        /* <DEDUP_REMOVED lines=21> */
.L_x_119:
[----:B------:R-:W-:Y:S05]  /*7db0*/  BSYNC B0 ;  /* 0x0000000000007941 */ /* 0x000fea0003800000 */
.L_x_118:
[----:B------:R-:W-:Y:S11]  /*7dc0*/  ISETP.NE.AND P0, PT, R67, RZ, PT ;  /* 0x000000ff4300720c */ /* 0x000ff60003f05270 */
[----:B------:R-:W-:Y:S02]  /*7dd0*/  @!UPT UIADD3 URZ, UPT, UPT, URZ, URZ, URZ ;  /* 0x000000fffffff290 */ /* 0x000fe4000fffe0ff */
[----:B------:R4:W1:Y:S04]  /*7de0*/  @P0 LDS.128 R56, [R4] ;  /* 0x0000000004380984 */ /* 0x0008680000000c00 */
[----:B------:R4:W1:Y:S04]  /*7df0*/  @P0 LDS.128 R60, [R3+0x10] ;  /* 0x00001000033c0984 */ /* 0x0008680000000c00 */
[----:B------:R4:W1:Y:S04]  /*7e00*/  @P0 LDS.128 R68, [R2+0x20] ;  /* 0x0000200002440984 */ /* 0x0008680000000c00 */
[----:B------:R4:W1:Y:S02]  /*7e10*/  @P0 LDS.128 R76, [R65+0x30] ;  /* 0x00003000414c0984 */ /* 0x0008640000000c00 */
.L_x_117:
[----:B------:R-:W-:Y:S05]  /*7e20*/  BSYNC B1 ;  /* 0x0000000000017941 */ /* 0x000fea0003800000 */
.L_x_116:
        /* <DEDUP_REMOVED lines=21> */
.L_x_121:
[----:B------:R-:W-:Y:S01]  /*7f80*/  ISETP.NE.AND P0, PT, R102, RZ, PT ;  /* 0x000000ff6600720c */ /* 0x000fe20003f05270 */
[----:B------:R-:W-:Y:S05]  /*7f90*/  WARPSYNC.ALL ;  /* 0x0000000000007948 */ /* 0x000fea0003800000 */
[----:B------:R-:W-:Y:S01]  /*7fa0*/  R2UR UR4, R48 ;  /* 0x00000000300472ca */ /* 0x000fe200000e0000 */
[----:B------:R-:W-:Y:S01]  /*7fb0*/  BSSY.RECONVERGENT B0, `(.L_x_122) ;  /* 0x000008c000007945 */ /* 0x000fe20003800200 */
[----:B------:R-:W-:Y:S02]  /*7fc0*/  R2UR UR5, R64 ;  /* 0x00000000400572ca */ /* 0x000fe400000e0000 */
[C---:B-1----:R-:W-:Y:S02]  /*7fd0*/  SHF.L.U32 R0, R56.reuse, 0x10, RZ ;  /* 0x0000001038007819 */ /* 0x042fe400000006ff */
[----:B----4-:R-:W-:Y:S02]  /*7fe0*/  LOP3.LUT R2, R56, 0xffff0000, RZ, 0xc0, !PT ;  /* 0xffff000038027812 */ /* 0x010fe400078ec0ff */
[C---:B------:R-:W-:Y:S02]  /*7ff0*/  SHF.L.U32 R3, R57.reuse, 0x10, RZ ;  /* 0x0000001039037819 */ /* 0x040fe400000006ff */
[----:B------:R-:W-:Y:S02]  /*8000*/  LOP3.LUT R48, R57, 0xffff0000, RZ, 0xc0, !PT ;  /* 0xffff000039307812 */ /* 0x000fe400078ec0ff */
[C---:B------:R-:W-:Y:S01]  /*8010*/  SHF.L.U32 R50, R58.reuse, 0x10, RZ ;  /* 0x000000103a327819 */ /* 0x040fe200000006ff */
[----:B------:R-:W1:Y:S01]  /*8020*/  LDTM.x32 R4, tmem[UR4+0x60] ;  /* 0x00006004000479ee */ /* 0x000e6200082c0000 */
[----:B------:R-:W-:Y:S01]  /*8030*/  LOP3.LUT R51, R58, 0xffff0000, RZ, 0xc0, !PT ;  /* 0xffff00003a337812 */ /* 0x000fe200078ec0ff */
[----:B------:R-:W-:Y:S01]  /*8040*/  NOP ;  /* 0x0000000000007918 */ /* 0x000fe20000000000 */
[C---:B------:R-:W-:Y:S01]  /*8050*/  SHF.L.U32 R52, R59.reuse, 0x10, RZ ;  /* 0x000000103b347819 */ /* 0x040fe200000006ff */
[----:B------:R-:W-:Y:S01]  /*8060*/  UIADD3 UR5, UPT, UPT, UR5, 0xc0, URZ ;  /* 0x000000c005057890 */ /* 0x000fe2000fffe0ff */
[----:B------:R-:W-:Y:S02]  /*8070*/  LOP3.LUT R53, R59, 0xffff0000, RZ, 0xc0, !PT ;  /* 0xffff00003b357812 */ /* 0x000fe400078ec0ff */
[C---:B------:R-:W-:Y:S01]  /*8080*/  SHF.L.U32 R54, R60.reuse, 0x10, RZ ;  /* 0x000000103c367819 */ /* 0x040fe200000006ff */
[----:B------:R-:W-:Y:S01]  /*8090*/  UPRMT UR5, UR37, 0x654, UR5 ;  /* 0x0000065425057896 */ /* 0x000fe20008000005 */
[----:B------:R-:W-:Y:S02]  /*80a0*/  LOP3.LUT R55, R60, 0xffff0000, RZ, 0xc0, !PT ;  /* 0xffff00003c377812 */ /* 0x000fe400078ec0ff */
[C---:B------:R-:W-:Y:S02]  /*80b0*/  SHF.L.U32 R56, R61.reuse, 0x10, RZ ;  /* 0x000000103d387819 */ /* 0x040fe400000006ff */
[----:B------:R-:W-:Y:S02]  /*80c0*/  LOP3.LUT R57, R61, 0xffff0000, RZ, 0xc0, !PT ;  /* 0xffff00003d397812 */ /* 0x000fe400078ec0ff */
[C---:B------:R-:W-:Y:S02]  /*80d0*/  SHF.L.U32 R58, R62.reuse, 0x10, RZ ;  /* 0x000000103e3a7819 */ /* 0x040fe400000006ff */
[----:B------:R-:W-:Y:S01]  /*80e0*/  LOP3.LUT R59, R62, 0xffff0000, RZ, 0xc0, !PT ;  /* 0xffff00003e3b7812 */ /* 0x000fe200078ec0ff */
[----:B-1----:R-:W-:Y:S01]  /*80f0*/  SYNCS.ARRIVE.TRANS64.RED.A1T0 RZ, [UR5], RZ ;  /* 0x000000ffffff79a7 */ /* 0x002fe20008100405 */
[C---:B------:R-:W-:Y:S02]  /*8100*/  SHF.L.U32 R60, R63.reuse, 0x10, RZ ;  /* 0x000000103f3c7819 */ /* 0x040fe400000006ff */
[----:B------:R-:W-:Y:S02]  /*8110*/  LOP3.LUT R61, R63, 0xffff0000, RZ, 0xc0, !PT ;  /* 0xffff00003f3d7812 */ /* 0x000fe400078ec0ff */
[C---:B------:R-:W-:Y:S01]  /*8120*/  SHF.L.U32 R62, R68.reuse, 0x10, RZ ;  /* 0x00000010443e7819 */ /* 0x040fe200000006ff */
[C---:B------:R-:W-:Y:S01]  /*8130*/  FMUL R4, R47.reuse, R4 ;  /* 0x000000042f047220 */ /* 0x040fe20000400000 */
[C---:B------:R-:W-:Y:S01]  /*8140*/  FMUL R5, R47.reuse, R5 ;  /* 0x000000052f057220 */ /* 0x040fe20000400000 */
[----:B------:R-:W-:Y:S01]  /*8150*/  FMUL R6, R47, R6 ;  /* 0x000000062f067220 */ /* 0x000fe20000400000 */
[----:B------:R-:W-:Y:S01]  /*8160*/  LOP3.LUT R63, R68, 0xffff0000, RZ, 0xc0, !PT ;  /* 0xffff0000443f7812 */ /* 0x000fe200078ec0ff */
[C---:B------:R-:W-:Y:S01]  /*8170*/  FFMA R4, R49.reuse, R0, R4 ;  /* 0x0000000031047223 */ /* 0x040fe20000000004 */
[----:B------:R-:W-:Y:S01]  /*8180*/  FFMA R5, R49, R2, R5 ;  /* 0x0000000231057223 */ /* 0x000fe20000000005 */
[----:B------:R-:W-:Y:S01]  /*8190*/  SHF.L.U32 R64, R69, 0x10, RZ ;  /* 0x0000001045407819 */ /* 0x000fe200000006ff */
[----:B------:R-:W-:Y:S01]  /*81a0*/  FFMA R6, R49, R3, R6 ;  /* 0x0000000331067223 */ /* 0x000fe20000000006 */
[----:B------:R-:W-:Y:S01]  /*81b0*/  FMUL R7, R47, R7 ;  /* 0x000000072f077220 */ /* 0x000fe20000400000 */
[----:B------:R-:W-:Y:S01]  /*81c0*/  LOP3.LUT R65, R69, 0xffff0000, RZ, 0xc0, !PT ;  /* 0xffff000045417812 */ /* 0x000fe200078ec0ff */
[----:B------:R-:W-:Y:S01]  /*81d0*/  FMUL R8, R47, R8 ;  /* 0x000000082f087220 */ /* 0x000fe20000400000 */
[----:B------:R-:W-:Y:S01]  /*81e0*/  F2FP.BF16.F32.PACK_AB R4, R5, R4 ;  /* 0x000000040504723e */ /* 0x000fe200000010ff */
[----:B------:R-:W-:Y:S01]  /*81f0*/  FFMA R7, R49, R48, R7 ;  /* 0x0000003031077223 */ /* 0x000fe20000000007 */
[----:B------:R-:W-:Y:S01]  /*8200*/  FMUL R9, R47, R9 ;  /* 0x000000092f097220 */ /* 0x000fe20000400000 */
[----:B------:R-:W-:Y:S01]  /*8210*/  FFMA R8, R49, R50, R8 ;  /* 0x0000003231087223 */ /* 0x000fe20000000008 */
[C---:B------:R-:W-:Y:S01]  /*8220*/  SHF.L.U32 R66, R70.reuse, 0x10, RZ ;  /* 0x0000001046427819 */ /* 0x040fe200000006ff */
[----:B------:R-:W-:Y:S01]  /*8230*/  FMUL R0, R47, R10 ;  /* 0x0000000a2f007220 */ /* 0x000fe20000400000 */
[----:B------:R-:W-:Y:S01]  /*8240*/  F2FP.BF16.F32.PACK_AB R5, R7, R6 ;  /* 0x000000060705723e */ /* 0x000fe200000010ff */
[----:B------:R-:W-:Y:S01]  /*8250*/  FFMA R9, R49, R51, R9 ;  /* 0x0000003331097223 */ /* 0x000fe20000000009 */
[----:B------:R-:W-:Y:S01]  /*8260*/  FMUL R2, R47, R11 ;  /* 0x0000000b2f027220 */ /* 0x000fe20000400000 */
[----:B------:R-:W-:Y:S01]  /*8270*/  FFMA R0, R49, R52, R0 ;  /* 0x0000003431007223 */ /* 0x000fe20000000000 */
[----:B------:R-:W-:Y:S01]  /*8280*/  LOP3.LUT R67, R70, 0xffff0000, RZ, 0xc0, !PT ;  /* 0xffff000046437812 */ /* 0x000fe200078ec0ff */
[----:B------:R-:W-:Y:S01]  /*8290*/  FMUL R3, R47, R12 ;  /* 0x0000000c2f037220 */ /* 0x000fe20000400000 */
[----:B------:R-:W-:Y:S01]  /*82a0*/  F2FP.BF16.F32.PACK_AB R6, R9, R8 ;  /* 0x000000080906723e */ /* 0x000fe200000010ff */
[----:B------:R-:W-:Y:S01]  /*82b0*/  FFMA R2, R49, R53, R2 ;  /* 0x0000003531027223 */ /* 0x000fe20000000002 */
[----:B------:R-:W-:Y:S01]  /*82c0*/  FMUL R10, R47, R13 ;  /* 0x0000000d2f0a7220 */ /* 0x000fe20000400000 */
[----:B------:R-:W-:Y:S01]  /*82d0*/  FFMA R3, R49, R54, R3 ;  /* 0x0000003631037223 */ /* 0x000fe20000000003 */
[----:B------:R-:W-:Y:S01]  /*82e0*/  SHF.L.U32 R68, R71, 0x10, RZ ;  /* 0x0000001047447819 */ /* 0x000fe200000006ff */
[----:B------:R-:W-:Y:S01]  /*82f0*/  FMUL R11, R47, R14 ;  /* 0x0000000e2f0b7220 */ /* 0x000fe20000400000 */
[----:B------:R-:W-:Y:S01]  /*8300*/  F2FP.BF16.F32.PACK_AB R7, R2, R0 ;  /* 0x000000000207723e */ /* 0x000fe200000010ff */
[----:B------:R-:W-:Y:S01]  /*8310*/  FFMA R10, R49, R55, R10 ;  /* 0x00000037310a7223 */ /* 0x000fe2000000000a */
[C---:B------:R-:W-:Y:S01]  /*8320*/  FMUL R15, R47.reuse, R15 ;  /* 0x0000000f2f0f7220 */ /* 0x040fe20000400000 */
[C---:B------:R-:W-:Y:S01]  /*8330*/  FMUL R12, R47.reuse, R16 ;  /* 0x000000102f0c7220 */ /* 0x040fe20000400000 */
[----:B------:R-:W-:Y:S01]  /*8340*/  FMUL R13, R47, R17 ;  /* 0x000000112f0d7220 */ /* 0x000fe20000400000 */
[----:B------:R1:W-:Y:S01]  /*8350*/  STS.128 [R100+0x6000], R4 ;  /* 0x0060000464007388 */ /* 0x0003e20000000c00 */
[----:B------:R-:W-:Y:S01]  /*8360*/  LOP3.LUT R69, R71, 0xffff0000, RZ, 0xc0, !PT ;  /* 0xffff000047457812 */ /* 0x000fe200078ec0ff */
[C---:B------:R-:W-:Y:S01]  /*8370*/  FFMA R11, R49.reuse, R56, R11 ;  /* 0x00000038310b7223 */ /* 0x040fe2000000000b */
[----:B------:R-:W-:Y:S01]  /*8380*/  SHF.L.U32 R70, R76, 0x10, RZ ;  /* 0x000000104c467819 */ /* 0x000fe200000006ff */
[C---:B------:R-:W-:Y:S01]  /*8390*/  FFMA R15, R49.reuse, R57, R15 ;  /* 0x00000039310f7223 */ /* 0x040fe2000000000f */
[----:B------:R-:W-:Y:S01]  /*83a0*/  F2FP.BF16.F32.PACK_AB R8, R10, R3 ;  /* 0x000000030a08723e */ /* 0x000fe200000010ff */
[C---:B------:R-:W-:Y:S01]  /*83b0*/  FFMA R12, R49.reuse, R58, R12 ;  /* 0x0000003a310c7223 */ /* 0x040fe2000000000c */
[----:B------:R-:W-:Y:S01]  /*83c0*/  FFMA R13, R49, R59, R13 ;  /* 0x0000003b310d7223 */ /* 0x000fe2000000000d */
[C---:B------:R-:W-:Y:S01]  /*83d0*/  FMUL R14, R47.reuse, R18 ;  /* 0x000000122f0e7220 */ /* 0x040fe20000400000 */
[C---:B------:R-:W-:Y:S01]  /*83e0*/  FMUL R19, R47.reuse, R19 ;  /* 0x000000132f137220 */ /* 0x040fe20000400000 */
[C---:B------:R-:W-:Y:S01]  /*83f0*/  FMUL R16, R47.reuse, R20 ;  /* 0x000000142f107220 */ /* 0x040fe20000400000 */
[----:B------:R-:W-:Y:S01]  /*8400*/  FMUL R17, R47, R21 ;  /* 0x000000152f117220 */ /* 0x000fe20000400000 */
[----:B------:R-:W-:Y:S01]  /*8410*/  FFMA R14, R49, R60, R14 ;  /* 0x0000003c310e7223 */ /* 0x000fe2000000000e */
        /* <DEDUP_REMOVED lines=9> */
[----:B------:R-:W-:Y:S01]  /*84b0*/  F2FP.BF16.F32.PACK_AB R9, R15, R11 ;  /* 0x0000000b0f09723e */ /* 0x000fe200000010ff */
[----:B------:R-:W-:Y:S01]  /*84c0*/  FFMA R23, R49, R65, R23 ;  /* 0x0000004131177223 */ /* 0x000fe20000000017 */
[----:B------:R-:W-:Y:S01]  /*84d0*/  FMUL R27, R47, R27 ;  /* 0x0000001b2f1b7220 */ /* 0x000fe20000400000 */
[----:B------:R-:W-:Y:S01]  /*84e0*/  F2FP.BF16.F32.PACK_AB R10, R13, R12 ;  /* 0x0000000c0d0a723e */ /* 0x000fe200000010ff */
[----:B------:R-:W-:Y:S01]  /*84f0*/  FFMA R20, R49, R66, R20 ;  /* 0x0000004231147223 */ /* 0x000fe20000000014 */
[----:B------:R-:W-:Y:S01]  /*8500*/  F2FP.BF16.F32.PACK_AB R11, R19, R14 ;  /* 0x0000000e130b723e */ /* 0x000fe200000010ff */
[----:B------:R-:W-:Y:S01]  /*8510*/  FMUL R24, R47, R28 ;  /* 0x0000001c2f187220 */ /* 0x000fe20000400000 */
[----:B------:R-:W-:Y:S01]  /*8520*/  LOP3.LUT R71, R76, 0xffff0000, RZ, 0xc0, !PT ;  /* 0xffff00004c477812 */ /* 0x000fe200078ec0ff */
[----:B------:R-:W-:Y:S01]  /*8530*/  FFMA R21, R49, R67, R21 ;  /* 0x0000004331157223 */ /* 0x000fe20000000015 */
[----:B------:R-:W-:Y:S01]  /*8540*/  SHF.L.U32 R72, R77, 0x10, RZ ;  /* 0x000000104d487819 */ /* 0x000fe200000006ff */
[----:B------:R1:W-:Y:S01]  /*8550*/  STS.128 [R99+0x6010], R8 ;  /* 0x0060100863007388 */ /* 0x0003e20000000c00 */
[----:B------:R-:W-:Y:S01]  /*8560*/  FMUL R25, R47, R29 ;  /* 0x0000001d2f197220 */ /* 0x000fe20000400000 */
[----:B------:R-:W-:Y:S01]  /*8570*/  FFMA R22, R49, R68, R22 ;  /* 0x0000004431167223 */ /* 0x000fe20000000016 */
[----:B------:R-:W-:Y:S01]  /*8580*/  LOP3.LUT R73, R77, 0xffff0000, RZ, 0xc0, !PT ;  /* 0xffff00004d497812 */ /* 0x000fe200078ec0ff */
[----:B------:R-:W-:Y:S01]  /*8590*/  FMUL R26, R47, R30 ;  /* 0x0000001e2f1a7220 */ /* 0x000fe20000400000 */
[----:B------:R-:W-:Y:S01]  /*85a0*/  FFMA R27, R49, R69, R27 ;  /* 0x00000045311b7223 */ /* 0x000fe2000000001b */
[C---:B------:R-:W-:Y:S01]  /*85b0*/  SHF.L.U32 R74, R78.reuse, 0x10, RZ ;  /* 0x000000104e4a7819 */ /* 0x040fe200000006ff */
[----:B------:R-:W-:Y:S01]  /*85c0*/  FMUL R31, R47, R31 ;  /* 0x0000001f2f1f7220 */ /* 0x000fe20000400000 */
[----:B------:R-:W-:Y:S01]  /*85d0*/  FFMA R24, R49, R70, R24 ;  /* 0x0000004631187223 */ /* 0x000fe20000000018 */
[----:B------:R-:W-:Y:S01]  /*85e0*/  LOP3.LUT R75, R78, 0xffff0000, RZ, 0xc0, !PT ;  /* 0xffff00004e4b7812 */ /* 0x000fe200078ec0ff */
[----:B------:R-:W-:Y:S01]  /*85f0*/  FMUL R28, R47, R32 ;  /* 0x000000202f1c7220 */ /* 0x000fe20000400000 */
[----:B------:R-:W-:Y:S01]  /*8600*/  FFMA R25, R49, R71, R25 ;  /* 0x0000004731197223 */ /* 0x000fe20000000019 */
[----:B------:R-:W-:Y:S01]  /*8610*/  SHF.L.U32 R76, R79, 0x10, RZ ;  /* 0x000000104f4c7819 */ /* 0x000fe200000006ff */
[----:B------:R-:W-:Y:S01]  /*8620*/  FMUL R29, R47, R33 ;  /* 0x000000212f1d7220 */ /* 0x000fe20000400000 */
[----:B------:R-:W-:Y:S01]  /*8630*/  F2FP.BF16.F32.PACK_AB R16, R17, R16 ;  /* 0x000000101110723e */ /* 0x000fe200000010ff */
[----:B------:R-:W-:Y:S01]  /*8640*/  FFMA R26, R49, R72, R26 ;  /* 0x00000048311a7223 */ /* 0x000fe2000000001a */
[----:B------:R-:W-:Y:S01]  /*8650*/  LOP3.LUT R77, R79, 0xffff0000, RZ, 0xc0, !PT ;  /* 0xffff00004f4d7812 */ /* 0x000fe200078ec0ff */
        /* <DEDUP_REMOVED lines=33> */
.L_x_123:
[----:B------:R-:W-:Y:S05]  /*8870*/  BSYNC.RECONVERGENT B0 ;  /* 0x0000000000007941 */ /* 0x000fea0003800200 */
.L_x_122:
[----:B------:R-:W-:Y:S01]  /*8880*/  BAR.SYNC.DEFER_BLOCKING 0x1, 0x80 ;  /* 0x0042000000007b1d */ /* 0x000fe20000010000 */
[----:B------:R-:W-:Y:S01]  /*8890*/  UISETP.NE.AND UP0, UPT, UR49, -0x4, UPT ;  /* 0xfffffffc3100788c */ /* 0x000fe2000bf05270 */
[----:B------:R-:W-:Y:S08]  /*88a0*/  IADD3 R45, PT, PT, R45, 0x1, RZ ;  /* 0x000000012d2d7810 */ /* 0x000ff00007ffe0ff */
[----:B------:R-:W-:Y:S05]  /*88b0*/  BRA.U !UP0, `(.L_x_124) ;  /* 0x0000000108287547 */ /* 0x000fea000b800000 */
[----:B------:R-:W-:Y:S01]  /*88c0*/  ISETP.NE.AND P0, PT, R107, RZ, PT ;  /* 0x000000ff6b00720c */ /* 0x000fe20003f05270 */
[----:B------:R-:W-:Y:S01]  /*88d0*/  IMAD.U32 R2, RZ, RZ, UR51 ;  /* 0x00000033ff027e24 */ /* 0x000fe2000f8e00ff */
[----:B------:R-:W-:Y:S01]  /*88e0*/  UIADD3 UR51, UPT, UPT, UR51, 0x1, URZ ;  /* 0x0000000133337890 */ /* 0x000fe2000fffe0ff */
[----:B------:R-:W-:Y:S03]  /*88f0*/  IMAD.U32 R0, RZ, RZ, UR37 ;  /* 0x00000025ff007e24 */ /* 0x000fe6000f8e00ff */
[----:B------:R-:W-:Y:S04]  /*8900*/  UISETP.NE.AND UP0, UPT, UR51, 0x4, UPT ;  /* 0x000000043300788c */ /* 0x000fe8000bf05270 */
[----:B------:R-:W-:Y:S03]  /*8910*/  USEL UR51, UR51, URZ, UP0 ;  /* 0x000000ff33337287 */ /* 0x000fe60008000000 */
[----:B------:R-:W-:Y:S05]  /*8920*/  @P0 LEA R2, R2, UR48, 0x3 ;  /* 0x0000003002020c11 */ /* 0x000fea000f8e18ff */
[----:B------:R-:W-:Y:S05]  /*8930*/  @P0 VIADD R2, R2, 0x50 ;  /* 0x0000005002020836 */ /* 0x000fea0000000000 */
[----:B------:R-:W-:Y:S04]  /*8940*/  @P0 PRMT R0, R0, 0x654, R2 ;  /* 0x0000065400000816 */ /* 0x000fe80000000002 */
[----:B------:R2:W-:Y:S03]  /*8950*/  @P0 SYNCS.ARRIVE.TRANS64.RED.A1T0 RZ, [R0+URZ], RZ ;  /* 0x000000ff00ff09a7 */ /* 0x0005e600081004ff */
.L_x_124:
[----:B------:R-:W-:Y:S01]  /*8960*/  ISETP.NE.AND P2, PT, R103, RZ, PT ;  /* 0x000000ff6700720c */ /* 0x000fe20003f45270 */
[----:B------:R-:W-:Y:S01]  /*8970*/  UIADD3 UR49, UPT, UPT, UR49, 0x4, URZ ;  /* 0x0000000431317890 */ /* 0x000fe2000fffe0ff */
[----:B------:R-:W-:Y:S01]  /*8980*/  ISETP.NE.AND P0, PT, R105, 0x2, PT ;  /* 0x000000026900780c */ /* 0x000fe20003f05270 */
[----:B------:R-:W-:Y:S01]  /*8990*/  IMAD.IADD R14, R43, 0x1, R86 ;  /* 0x000000012b0e7824 */ /* 0x000fe200078e0256 */
[----:B------:R-:W-:Y:S01]  /*89a0*/  ISETP.NE.AND P1, PT, R45, 0x4, PT ;  /* 0x000000042d00780c */ /* 0x000fe20003f25270 */
[----:B------:R-:W-:Y:S01]  /*89b0*/  IMAD.IADD R15, R44, 0x1, R87 ;  /* 0x000000012c0f7824 */ /* 0x000fe200078e0257 */
[----:B------:R-:W-:Y:S02]  /*89c0*/  SEL R2, RZ, 0x1, P0 ;  /* 0x00000001ff027807 */ /* 0x000fe40000000000 */
[----:B--2---:R-:W-:Y:S02]  /*89d0*/  SEL R0, RZ, 0x1, P1 ;  /* 0x00000001ff007807 */ /* 0x004fe40000800000 */
[----:B------:R-:W-:Y:S02]  /*89e0*/  LOP3.LUT R95, R95, R2, RZ, 0x3c, !PT ;  /* 0x000000025f5f7212 */ /* 0x000fe400078e3cff */
[----:B------:R-:W-:Y:S02]  /*89f0*/  LOP3.LUT R96, R96, R0, RZ, 0x3c, !PT ;  /* 0x0000000060607212 */ /* 0x000fe400078e3cff */
[----:B------:R-:W-:Y:S02]  /*8a00*/  @P2 R2UR UR36, R94 ;  /* 0x000000005e2422ca */ /* 0x000fe400000e0000 */
[----:B------:R-:W-:Y:S02]  /*8a10*/  SEL R105, R105, RZ, P0 ;  /* 0x000000ff69697207 */ /* 0x000fe40000000000 */
[----:B------:R-:W-:Y:S01]  /*8a20*/  SEL R45, R45, RZ, P1 ;  /* 0x000000ff2d2d7207 */ /* 0x000fe20000800000 */
[----:B------:R-:W-:Y:S10]  /*8a30*/  @P2 BRA `(.L_x_125) ;  /* 0xffffffc000502947 */ /* 0x000ff4000383ffff */
[----:B------:R-:W-:-:S09]  /*8a40*/  UISETP.NE.AND UP0, UPT, UR50, URZ, UPT ;  /* 0x000000ff3200728c */ /* 0x000fd2000bf05270 */
[----:B------:R-:W-:Y:S05]  /*8a50*/  BRA.U !UP0, `(.L_x_126) ;  /* 0x0000000108487547 */ /* 0x000fea000b800000 */
[----:B------:R-:W2:Y:S02]  /*8a60*/  LDCU.64 UR4, c[0x0][0x890] ;  /* 0x00011200ff0477ac */ /* 0x000ea40008000a00 */
[----:B--2---:R-:W-:-:S04]  /*8a70*/  UISETP.NE.U32.AND UP0, UPT, UR4, URZ, UPT ;  /* 0x000000ff0400728c */ /* 0x004fc8000bf05070 */
[----:B------:R-:W-:-:S09]  /*8a80*/  UISETP.NE.AND.EX UP0, UPT, UR5, URZ, UPT, UP0 ;  /* 0x000000ff0500728c */ /* 0x000fd2000bf05300 */
[----:B------:R-:W-:Y:S05]  /*8a90*/  BRA.U UP0, `(.L_x_127) ;  /* 0x00000001000c7547 */ /* 0x000fea000b800000 */
[----:B------:R-:W-:-:S13]  /*8aa0*/  FSETP.NEU.AND P0, PT, R49, RZ, PT ;  /* 0x000000ff3100720b */ /* 0x000fda0003f0d000 */
[----:B------:R-:W-:Y:S05]  /*8ab0*/  @!P0 EXIT ;  /* 0x000000000000894d */ /* 0x000fea0003800000 */
[----:B------:R-:W-:Y:S05]  /*8ac0*/  BRA `(.L_x_126) ;  /* 0x00000000002c7947 */ /* 0x000fea0003800000 */
.L_x_127:
[----:B------:R-:W-:Y:S01]  /*8ad0*/  ISETP.NE.AND P0, PT, R104, RZ, PT ;  /* 0x000000ff6800720c */ /* 0x000fe20003f05270 */
[----:B------:R-:W-:-:S12]  /*8ae0*/  BSSY.RECONVERGENT B0, `(.L_x_126) ;  /* 0x0000009000007945 */ /* 0x000fd80003800200 */
[----:B------:R-:W-:Y:S05]  /*8af0*/  @P0 BRA `(.L_x_128) ;  /* 0x0000000000140947 */ /* 0x000fea0003800000 */
[----:B------:R-:W2:Y:S02]  /*8b00*/  LDCU.64 UR4, c[0x0][0x888] ;  /* 0x00011100ff0477ac */ /* 0x000ea40008000a00 */
[----:B--2---:R-:W-:-:S04]  /*8b10*/  ISETP.NE.U32.AND P0, PT, RZ, UR4, PT ;  /* 0x00000004ff007c0c */ /* 0x004fc8000bf05070 */
[----:B------:R-:W-:-:S13]  /*8b20*/  ISETP.NE.AND.EX P0, PT, RZ, UR5, PT, P0 ;  /* 0x00000005ff007c0c */ /* 0x000fda000bf05300 */
[----:B------:R-:W-:Y:S05]  /*8b30*/  @!P0 EXIT ;  /* 0x000000000000894d */ /* 0x000fea0003800000 */
[----:B------:R-:W-:Y:S05]  /*8b40*/  BRA `(.L_x_129) ;  /* 0x0000000000087947 */ /* 0x000fea0003800000 */
.L_x_128:
[----:B------:R-:W-:-:S13]  /*8b50*/  FSETP.NEU.AND P0, PT, R49, RZ, PT ;  /* 0x000000ff3100720b */ /* 0x000fda0003f0d000 */
[----:B------:R-:W-:Y:S05]  /*8b60*/  @!P0 EXIT ;  /* 0x000000000000894d */ /* 0x000fea0003800000 */
.L_x_129:
[----:B------:R-:W-:Y:S05]  /*8b70*/  BSYNC.RECONVERGENT B0 ;  /* 0x0000000000007941 */ /* 0x000fea0003800200 */
.L_x_126:
[----:B------:R-:W-:Y:S01]  /*8b80*/  ULEA UR4, UR51, UR48, 0x3 ;  /* 0x0000003033047291 */ /* 0x000fe2000f8e18ff */
[----:B------:R-:W-:-:S04]  /*8b90*/  DEPBAR.LE SB0, 0x0 ;  /* 0x000080000000791a */ /* 0x000fc80000000000 */
[----:B------:R-:W-:-:S04]  /*8ba0*/  UIADD3 UR4, UPT, UPT, UR4, 0x50, URZ ;  /* 0x0000005004047890 */ /* 0x000fc8000fffe0ff */
[----:B------:R-:W-:-:S09]  /*8bb0*/  UPRMT UR4, UR37, 0x654, UR4 ;  /* 0x0000065425047896 */ /* 0x000fd20008000004 */
[----:B------:R-:W-:Y:S01]  /*8bc0*/  SYNCS.ARRIVE.TRANS64.RED.A1T0 RZ, [UR4], RZ ;  /* 0x000000ffffff79a7 */ /* 0x000fe20008100404 */
[----:B------:R-:W-:Y:S05]  /*8bd0*/  EXIT ;  /* 0x000000000000794d */ /* 0x000fea0003800000 */
.L_x_19:
[----:B--2---:R2:W1:Y:S02]  /*8be0*/  SYNCS.PHASECHK.TRANS64.TRYWAIT P0, [R2+URZ+0xf0], R3 ;  /* 0x0000f003020075a7 */ /* 0x00446400080011ff */
[----:B-1----:R-:W-:Y:S05]  /*8bf0*/  @!P0 NANOSLEEP.SYNCS 0x989680 ;  /* 0x009896800000895d */ /* 0x002fea0003900000 */
[----:B------:R-:W1:Y:S02]  /*8c00*/  @!P0 SYNCS.PHASECHK.TRANS64 P0, [R2+URZ+0xf0], R3 ;  /* 0x0000f003020085a7 */ /* 0x000e6400080010ff */
[----:B-1----:R-:W-:Y:S05]  /*8c10*/  @!P0 BRA `(.L_x_19) ;  /* 0xfffffffc00f08947 */ /* 0x002fea000383ffff */
[----:B------:R-:W-:Y:S05]  /*8c20*/  BRA `(.L_x_130) ;  /* 0xffffff8800647947 */ /* 0x000fea000383ffff */
.L_x_22:
[----:B-1----:R-:W-:-:S07]  /*8c30*/  MOV R2, UR33 ;  /* 0x0000002100027c02 */ /* 0x002fce0008000f00 */
.L_x_131:
[----:B-1----:R1:W2:Y:S02]  /*8c40*/  SYNCS.PHASECHK.TRANS64.TRYWAIT P0, [R2+URZ+0x18], R4 ;  /* 0x00001804020075a7 */ /* 0x0022a400080011ff */
[----:B--2---:R-:W-:Y:S05]  /*8c50*/  @!P0 NANOSLEEP.SYNCS 0x989680 ;  /* 0x009896800000895d */ /* 0x004fea0003900000 */
[----:B------:R-:W2:Y:S02]  /*8c60*/  @!P0 SYNCS.PHASECHK.TRANS64 P0, [R2+URZ+0x18], R4 ;  /* 0x00001804020085a7 */ /* 0x000ea400080010ff */
[----:B--2---:R-:W-:Y:S05]  /*8c70*/  @!P0 BRA `(.L_x_131) ;  /* 0xfffffffc00f08947 */ /* 0x004fea000383ffff */
[----:B------:R-:W-:Y:S05]  /*8c80*/  BRA `(.L_x_21) ;  /* 0xffffff8800b47947 */ /* 0x000fea000383ffff */
.L_x_28:
[----:B-1----:R-:W-:-:S07]  /*8c90*/  MOV R2, UR17 ;  /* 0x0000001100027c02 */ /* 0x002fce0008000f00 */
.L_x_132:
[----:B-1----:R1:W2:Y:S02]  /*8ca0*/  SYNCS.PHASECHK.TRANS64.TRYWAIT P0, [R2+URZ+0x18], R4 ;  /* 0x00001804020075a7 */ /* 0x0022a400080011ff */
[----:B--2---:R-:W-:Y:S05]  /*8cb0*/  @!P0 NANOSLEEP.SYNCS 0x989680 ;  /* 0x009896800000895d */ /* 0x004fea0003900000 */
[----:B------:R-:W2:Y:S02]  /*8cc0*/  @!P0 SYNCS.PHASECHK.TRANS64 P0, [R2+URZ+0x18], R4 ;  /* 0x00001804020085a7 */ /* 0x000ea400080010ff */
[----:B--2---:R-:W-:Y:S05]  /*8cd0*/  @!P0 BRA `(.L_x_132) ;  /* 0xfffffffc00f08947 */ /* 0x004fea000383ffff */
[----:B------:R-:W-:Y:S05]  /*8ce0*/  BRA `(.L_x_27) ;  /* 0xffffff8c00587947 */ /* 0x000fea000383ffff */
.L_x_32:
[----:B-1----:R1:W2:Y:S02]  /*8cf0*/  SYNCS.PHASECHK.TRANS64.TRYWAIT P0, [R2+URZ+0x80], R3 ;  /* 0x00008003020075a7 */ /* 0x0022a400080011ff */
[----:B--2---:R-:W-:Y:S05]  /*8d00*/  @!P0 NANOSLEEP.SYNCS 0x989680 ;  /* 0x009896800000895d */ /* 0x004fea0003900000 */
[----:B------:R-:W2:Y:S02]  /*8d10*/  @!P0 SYNCS.PHASECHK.TRANS64 P0, [R2+URZ+0x80], R3 ;  /* 0x00008003020085a7 */ /* 0x000ea400080010ff */
[----:B--2---:R-:W-:Y:S05]  /*8d20*/  @!P0 BRA `(.L_x_32) ;  /* 0xfffffffc00f08947 */ /* 0x004fea000383ffff */
[----:B------:R-:W-:Y:S05]  /*8d30*/  BRA `(.L_x_133) ;  /* 0xffffff8c00e47947 */ /* 0x000fea000383ffff */
.L_x_36:
[----:B----4-:R-:W-:-:S07]  /*8d40*/  MOV R0, UR5 ;  /* 0x0000000500007c02 */ /* 0x010fce0008000f00 */
.L_x_134:
[----:B-1----:R1:W2:Y:S02]  /*8d50*/  SYNCS.PHASECHK.TRANS64.TRYWAIT P0, [R0+URZ], R2 ;  /* 0x00000002000075a7 */ /* 0x0022a400080011ff */
[----:B--2---:R-:W-:Y:S05]  /*8d60*/  @!P0 NANOSLEEP.SYNCS 0x989680 ;  /* 0x009896800000895d */ /* 0x004fea0003900000 */
[----:B------:R-:W2:Y:S02]  /*8d70*/  @!P0 SYNCS.PHASECHK.TRANS64 P0, [R0+URZ], R2 ;  /* 0x00000002000085a7 */ /* 0x000ea400080010ff */
[----:B--2---:R-:W-:Y:S05]  /*8d80*/  @!P0 BRA `(.L_x_134) ;  /* 0xfffffffc00f08947 */ /* 0x004fea000383ffff */
[----:B------:R-:W-:Y:S05]  /*8d90*/  BRA `(.L_x_135) ;  /* 0xffffff9400547947 */ /* 0x000fea000383ffff */
.L_x_37:
[----:B----4-:R-:W-:-:S07]  /*8da0*/  MOV R0, UR5 ;  /* 0x0000000500007c02 */ /* 0x010fce0008000f00 */
.L_x_136:
[----:B-1----:R1:W2:Y:S02]  /*8db0*/  SYNCS.PHASECHK.TRANS64.TRYWAIT P0, [R0+URZ], R2 ;  /* 0x00000002000075a7 */ /* 0x0022a400080011ff */
[----:B--2---:R-:W-:Y:S05]  /*8dc0*/  @!P0 NANOSLEEP.SYNCS 0x989680 ;  /* 0x009896800000895d */ /* 0x004fea0003900000 */
[----:B------:R-:W2:Y:S02]  /*8dd0*/  @!P0 SYNCS.PHASECHK.TRANS64 P0, [R0+URZ], R2 ;  /* 0x00000002000085a7 */ /* 0x000ea400080010ff */
[----:B--2---:R-:W-:Y:S05]  /*8de0*/  @!P0 BRA `(.L_x_136) ;  /* 0xfffffffc00f08947 */ /* 0x004fea000383ffff */
[----:B------:R-:W-:Y:S05]  /*8df0*/  BRA `(.L_x_137) ;  /* 0xffffff9400607947 */ /* 0x000fea000383ffff */
.L_x_40:
[----:B-1----:R1:W2:Y:S02]  /*8e00*/  SYNCS.PHASECHK.TRANS64.TRYWAIT P0, [R0+URZ+0xe0], R4 ;  /* 0x0000e004000075a7 */ /* 0x0022a400080011ff */
[----:B--2---:R-:W-:Y:S05]  /*8e10*/  @!P0 NANOSLEEP.SYNCS 0x989680 ;  /* 0x009896800000895d */ /* 0x004fea0003900000 */
[----:B------:R-:W2:Y:S02]  /*8e20*/  @!P0 SYNCS.PHASECHK.TRANS64 P0, [R0+URZ+0xe0], R4 ;  /* 0x0000e004000085a7 */ /* 0x000ea400080010ff */
[----:B--2---:R-:W-:Y:S05]  /*8e30*/  @!P0 BRA `(.L_x_40) ;  /* 0xfffffffc00f08947 */ /* 0x004fea000383ffff */
[----:B------:R-:W-:Y:S05]  /*8e40*/  BRA `(.L_x_138) ;  /* 0xffffff9400bc7947 */ /* 0x000fea000383ffff */
.L_x_41:
[----:B------:R-:W-:-:S07]  /*8e50*/  MOV R0, UR5 ;  /* 0x0000000500007c02 */ /* 0x000fce0008000f00 */
.L_x_139:
[----:B-1----:R1:W2:Y:S02]  /*8e60*/  SYNCS.PHASECHK.TRANS64.TRYWAIT P0, [R0+URZ+0x90], R5 ;  /* 0x00009005000075a7 */ /* 0x0022a400080011ff */
[----:B--2---:R-:W-:Y:S05]  /*8e70*/  @!P0 NANOSLEEP.SYNCS 0x989680 ;  /* 0x009896800000895d */ /* 0x004fea0003900000 */
[----:B------:R-:W2:Y:S02]  /*8e80*/  @!P0 SYNCS.PHASECHK.TRANS64 P0, [R0+URZ+0x90], R5 ;  /* 0x00009005000085a7 */ /* 0x000ea400080010ff */
[----:B--2---:R-:W-:Y:S05]  /*8e90*/  @!P0 BRA `(.L_x_139) ;  /* 0xfffffffc00f08947 */ /* 0x004fea000383ffff */
[----:B------:R-:W-:Y:S05]  /*8ea0*/  BRA `(.L_x_140) ;  /* 0xffffff9400cc7947 */ /* 0x000fea000383ffff */
.L_x_42:
[----:B-1----:R1:W2:Y:S02]  /*8eb0*/  SYNCS.PHASECHK.TRANS64.TRYWAIT P1, [R0+URZ+0x80], R4 ;  /* 0x00008004000075a7 */ /* 0x0022a400080211ff */
[----:B--2---:R-:W-:Y:S05]  /*8ec0*/  @!P1 NANOSLEEP.SYNCS 0x989680 ;  /* 0x009896800000995d */ /* 0x004fea0003900000 */
[----:B------:R-:W2:Y:S02]  /*8ed0*/  @!P1 SYNCS.PHASECHK.TRANS64 P1, [R0+URZ+0x80], R4 ;  /* 0x00008004000095a7 */ /* 0x000ea400080210ff */
[----:B--2---:R-:W-:Y:S05]  /*8ee0*/  @!P1 BRA `(.L_x_42) ;  /* 0xfffffffc00f09947 */ /* 0x004fea000383ffff */
[----:B------:R-:W-:Y:S05]  /*8ef0*/  BRA `(.L_x_141) ;  /* 0xffffff9400fc7947 */ /* 0x000fea000383ffff */
.L_x_45:
[----:B------:R-:W-:-:S07]  /*8f00*/  MOV R0, UR5 ;  /* 0x0000000500007c02 */ /* 0x000fce0008000f00 */
.L_x_142:
[----:B-1----:R1:W2:Y:S02]  /*8f10*/  SYNCS.PHASECHK.TRANS64.TRYWAIT P0, [R0+URZ+0x90], R2 ;  /* 0x00009002000075a7 */ /* 0x0022a400080011ff */
[----:B--2---:R-:W-:Y:S05]  /*8f20*/  @!P0 NANOSLEEP.SYNCS 0x989680 ;  /* 0x009896800000895d */ /* 0x004fea0003900000 */
[----:B------:R-:W2:Y:S02]  /*8f30*/  @!P0 SYNCS.PHASECHK.TRANS64 P0, [R0+URZ+0x90], R2 ;  /* 0x00009002000085a7 */ /* 0x000ea400080010ff */
[----:B--2---:R-:W-:Y:S05]  /*8f40*/  @!P0 BRA `(.L_x_142) ;  /* 0xfffffffc00f08947 */ /* 0x004fea000383ffff */
[----:B------:R-:W-:Y:S05]  /*8f50*/  BRA `(.L_x_44) ;  /* 0xffffff9800507947 */ /* 0x000fea000383ffff */
.L_x_52:
[----:B-1----:R1:W2:Y:S02]  /*8f60*/  SYNCS.PHASECHK.TRANS64.TRYWAIT P1, [R0+URZ+0x80], R2 ;  /* 0x00008002000075a7 */ /* 0x0022a400080211ff */
[----:B--2---:R-:W-:Y:S05]  /*8f70*/  @!P1 NANOSLEEP.SYNCS 0x989680 ;  /* 0x009896800000995d */ /* 0x004fea0003900000 */
[----:B------:R-:W2:Y:S02]  /*8f80*/  @!P1 SYNCS.PHASECHK.TRANS64 P1, [R0+URZ+0x80], R2 ;  /* 0x00008002000095a7 */ /* 0x000ea400080210ff */
[----:B--2---:R-:W-:Y:S05]  /*8f90*/  @!P1 BRA `(.L_x_52) ;  /* 0xfffffffc00f09947 */ /* 0x004fea000383ffff */
[----:B------:R-:W-:Y:S05]  /*8fa0*/  BRA `(.L_x_143) ;  /* 0xffffff9c00c07947 */ /* 0x000fea000383ffff */
.L_x_53:
[----:B------:R-:W-:-:S07]  /*8fb0*/  MOV R2, UR7 ;  /* 0x0000000700027c02 */ /* 0x000fce0008000f00 */
.L_x_144:
[----:B-1----:R1:W2:Y:S02]  /*8fc0*/  SYNCS.PHASECHK.TRANS64.TRYWAIT P0, [R2+URZ+0xc0], R0 ;  /* 0x0000c000020075a7 */ /* 0x0022a400080011ff */
[----:B--2---:R-:W-:Y:S05]  /*8fd0*/  @!P0 NANOSLEEP.SYNCS 0x989680 ;  /* 0x009896800000895d */ /* 0x004fea0003900000 */
[----:B------:R-:W2:Y:S02]  /*8fe0*/  @!P0 SYNCS.PHASECHK.TRANS64 P0, [R2+URZ+0xc0], R0 ;  /* 0x0000c000020085a7 */ /* 0x000ea400080010ff */
[----:B--2---:R-:W-:Y:S05]  /*8ff0*/  @!P0 BRA `(.L_x_144) ;  /* 0xfffffffc00f08947 */ /* 0x004fea000383ffff */
[----:B------:R-:W-:Y:S05]  /*9000*/  BRA `(.L_x_145) ;  /* 0xffffff9c00f87947 */ /* 0x000fea000383ffff */
.L_x_56:
[----:B------:R-:W-:Y:S07]  /*9010*/  MOV R0, UR6 ;  /* 0x0000000600007c02 */ /* 0x000fee0008000f00 */
.L_x_146:
[----:B-1----:R1:W2:Y:S02]  /*9020*/  SYNCS.PHASECHK.TRANS64.TRYWAIT P0, [R0+URZ], R2 ;  /* 0x00000002000075a7 */ /* 0x0022a400080011ff */
[----:B--2---:R-:W-:Y:S05]  /*9030*/  @!P0 NANOSLEEP.SYNCS 0x989680 ;  /* 0x009896800000895d */ /* 0x004fea0003900000 */
[----:B------:R-:W2:Y:S02]  /*9040*/  @!P0 SYNCS.PHASECHK.TRANS64 P0, [R0+URZ], R2 ;  /* 0x00000002000085a7 */ /* 0x000ea400080010ff */
[----:B--2---:R-:W-:Y:S05]  /*9050*/  @!P0 BRA `(.L_x_146) ;  /* 0xfffffffc00f08947 */ /* 0x004fea000383ffff */
[----:B------:R-:W-:Y:S05]  /*9060*/  BRA `(.L_x_55) ;  /* 0xffffffa000147947 */ /* 0x000fea000383ffff */
.L_x_59:
[----:B------:R-:W-:-:S07]  /*9070*/  MOV R0, UR6 ;  /* 0x0000000600007c02 */ /* 0x000fce0008000f00 */
.L_x_147:
[----:B--2---:R2:W4:Y:S02]  /*9080*/  SYNCS.PHASECHK.TRANS64.TRYWAIT P0, [R0+URZ], R2 ;  /* 0x00000002000075a7 */ /* 0x00452400080011ff */
[----:B----4-:R-:W-:Y:S05]  /*9090*/  @!P0 NANOSLEEP.SYNCS 0x989680 ;  /* 0x009896800000895d */ /* 0x010fea0003900000 */
[----:B------:R-:W4:Y:S02]  /*90a0*/  @!P0 SYNCS.PHASECHK.TRANS64 P0, [R0+URZ], R2 ;  /* 0x00000002000085a7 */ /* 0x000f2400080010ff */
[----:B----4-:R-:W-:Y:S05]  /*90b0*/  @!P0 BRA `(.L_x_147) ;  /* 0xfffffffc00f08947 */ /* 0x010fea000383ffff */
[----:B------:R-:W-:Y:S05]  /*90c0*/  BRA `(.L_x_148) ;  /* 0xffffffa000f07947 */ /* 0x000fea000383ffff */
.L_x_60:
[----:B------:R-:W-:-:S07]  /*90d0*/  MOV R0, UR6 ;  /* 0x0000000600007c02 */ /* 0x000fce0008000f00 */
.L_x_149:
[----:B-1----:R1:W2:Y:S02]  /*90e0*/  SYNCS.PHASECHK.TRANS64.TRYWAIT P0, [R0+URZ], R3 ;  /* 0x00000003000075a7 */ /* 0x0022a400080011ff */
[----:B--2---:R-:W-:Y:S05]  /*90f0*/  @!P0 NANOSLEEP.SYNCS 0x989680 ;  /* 0x009896800000895d */ /* 0x004fea0003900000 */
[----:B------:R-:W2:Y:S02]  /*9100*/  @!P0 SYNCS.PHASECHK.TRANS64 P0, [R0+URZ], R3 ;  /* 0x00000003000085a7 */ /* 0x000ea400080010ff */
[----:B--2---:R-:W-:Y:S05]  /*9110*/  @!P0 BRA `(.L_x_149) ;  /* 0xfffffffc00f08947 */ /* 0x004fea000383ffff */
[----:B------:R-:W-:Y:S05]  /*9120*/  BRA `(.L_x_150) ;  /* 0xffffffa000fc7947 */ /* 0x000fea000383ffff */
.L_x_61:
[----:B------:R-:W-:-:S07]  /*9130*/  MOV R0, UR6 ;  /* 0x0000000600007c02 */ /* 0x000fce0008000f00 */
.L_x_151:
[----:B-1----:R1:W2:Y:S02]  /*9140*/  SYNCS.PHASECHK.TRANS64.TRYWAIT P0, [R0+URZ], R3 ;  /* 0x00000003000075a7 */ /* 0x0022a400080011ff */
[----:B--2---:R-:W-:Y:S05]  /*9150*/  @!P0 NANOSLEEP.SYNCS 0x989680 ;  /* 0x009896800000895d */ /* 0x004fea0003900000 */
[----:B------:R-:W2:Y:S02]  /*9160*/  @!P0 SYNCS.PHASECHK.TRANS64 P0, [R0+URZ], R3 ;  /* 0x00000003000085a7 */ /* 0x000ea400080010ff */
[----:B--2---:R-:W-:Y:S05]  /*9170*/  @!P0 BRA `(.L_x_151) ;  /* 0xfffffffc00f08947 */ /* 0x004fea000383ffff */
[----:B------:R-:W-:Y:S05]  /*9180*/  BRA `(.L_x_152) ;  /* 0xffffffa400087947 */ /* 0x000fea000383ffff */
.L_x_62:
[----:B-1----:R-:W-:-:S07]  /*9190*/  MOV R0, UR7 ;  /* 0x0000000700007c02 */ /* 0x002fce0008000f00 */
.L_x_153:
[----:B-1----:R1:W2:Y:S02]  /*91a0*/  SYNCS.PHASECHK.TRANS64.TRYWAIT P0, [R0+URZ], R2 ;  /* 0x00000002000075a7 */ /* 0x0022a400080011ff */
[----:B--2---:R-:W-:Y:S05]  /*91b0*/  @!P0 NANOSLEEP.SYNCS 0x989680 ;  /* 0x009896800000895d */ /* 0x004fea0003900000 */
[----:B------:R-:W2:Y:S02]  /*91c0*/  @!P0 SYNCS.PHASECHK.TRANS64 P0, [R0+URZ], R2 ;  /* 0x00000002000085a7 */ /* 0x000ea400080010ff */
[----:B--2---:R-:W-:Y:S05]  /*91d0*/  @!P0 BRA `(.L_x_153) ;  /* 0xfffffffc00f08947 */ /* 0x004fea000383ffff */
[----:B------:R-:W-:Y:S05]  /*91e0*/  BRA `(.L_x_154) ;  /* 0xffffffa400147947 */ /* 0x000fea000383ffff */
.L_x_67:
[----:B--2---:R2:W3:Y:S02]  /*91f0*/  SYNCS.PHASECHK.TRANS64.TRYWAIT P0, [R0+URZ+0x80], R2 ;  /* 0x00008002000075a7 */ /* 0x0044e400080011ff */
[----:B---3--:R-:W-:Y:S05]  /*9200*/  @!P0 NANOSLEEP.SYNCS 0x989680 ;  /* 0x009896800000895d */ /* 0x008fea0003900000 */
[----:B------:R-:W3:Y:S02]  /*9210*/  @!P0 SYNCS.PHASECHK.TRANS64 P0, [R0+URZ+0x80], R2 ;  /* 0x00008002000085a7 */ /* 0x000ee400080010ff */
[----:B---3--:R-:W-:Y:S05]  /*9220*/  @!P0 BRA `(.L_x_67) ;  /* 0xfffffffc00f08947 */ /* 0x008fea000383ffff */
[----:B------:R-:W-:Y:S05]  /*9230*/  BRA `(.L_x_155) ;  /* 0xffffffa800207947 */ /* 0x000fea000383ffff */
.L_x_70:
[----:B------:R-:W-:Y:S07]  /*9240*/  MOV R0, UR7 ;  /* 0x0000000700007c02 */ /* 0x000fee0008000f00 */
.L_x_156:
[----:B--2---:R2:W3:Y:S02]  /*9250*/  SYNCS.PHASECHK.TRANS64.TRYWAIT P0, [R0+URZ+0x78], R2 ;  /* 0x00007802000075a7 */ /* 0x0044e400080011ff */
[----:B---3--:R-:W-:Y:S05]  /*9260*/  @!P0 NANOSLEEP.SYNCS 0x989680 ;  /* 0x009896800000895d */ /* 0x008fea0003900000 */
[----:B------:R-:W3:Y:S02]  /*9270*/  @!P0 SYNCS.PHASECHK.TRANS64 P0, [R0+URZ+0x78], R2 ;  /* 0x00007802000085a7 */ /* 0x000ee400080010ff */
[----:B---3--:R-:W-:Y:S05]  /*9280*/  @!P0 BRA `(.L_x_156) ;  /* 0xfffffffc00f08947 */ /* 0x008fea000383ffff */
[----:B------:R-:W-:Y:S05]  /*9290*/  BRA `(.L_x_69) ;  /* 0xffffffac00007947 */ /* 0x000fea000383ffff */
.L_x_73:
[----:B------:R-:W-:Y:S07]  /*92a0*/  MOV R0, UR7 ;  /* 0x0000000700007c02 */ /* 0x000fee0008000f00 */
.L_x_157:
[----:B-1----:R1:W2:Y:S02]  /*92b0*/  SYNCS.PHASECHK.TRANS64.TRYWAIT P0, [R0+URZ+0x50], R14 ;  /* 0x0000500e000075a7 */ /* 0x0022a400080011ff */
[----:B--2---:R-:W-:Y:S05]  /*92c0*/  @!P0 NANOSLEEP.SYNCS 0x989680 ;  /* 0x009896800000895d */ /* 0x004fea0003900000 */
[----:B------:R-:W2:Y:S02]  /*92d0*/  @!P0 SYNCS.PHASECHK.TRANS64 P0, [R0+URZ+0x50], R14 ;  /* 0x0000500e000085a7 */ /* 0x000ea400080010ff */
[----:B--2---:R-:W-:Y:S05]  /*92e0*/  @!P0 BRA `(.L_x_157) ;  /* 0xfffffffc00f08947 */ /* 0x004fea000383ffff */
[----:B------:R-:W-:Y:S05]  /*92f0*/  BRA `(.L_x_158) ;  /* 0xffffffac00787947 */ /* 0x000fea000383ffff */
.L_x_74:
[----:B------:R-:W-:Y:S07]  /*9300*/  MOV R0, UR7 ;  /* 0x0000000700007c02 */ /* 0x000fee0008000f00 */
.L_x_159:
[----:B-1----:R1:W2:Y:S02]  /*9310*/  SYNCS.PHASECHK.TRANS64.TRYWAIT P0, [R0+URZ+0x58], R14 ;  /* 0x0000580e000075a7 */ /* 0x0022a400080011ff */
[----:B--2---:R-:W-:Y:S05]  /*9320*/  @!P0 NANOSLEEP.SYNCS 0x989680 ;  /* 0x009896800000895d */ /* 0x004fea0003900000 */
[----:B------:R-:W2:Y:S02]  /*9330*/  @!P0 SYNCS.PHASECHK.TRANS64 P0, [R0+URZ+0x58], R14 ;  /* 0x0000580e000085a7 */ /* 0x000ea400080010ff */
[----:B--2---:R-:W-:Y:S05]  /*9340*/  @!P0 BRA `(.L_x_159) ;  /* 0xfffffffc00f08947 */ /* 0x004fea000383ffff */
[----:B------:R-:W-:Y:S05]  /*9350*/  BRA `(.L_x_160) ;  /* 0xffffffac00b07947 */ /* 0x000fea000383ffff */
.L_x_75:
[----:B------:R-:W-:Y:S07]  /*9360*/  MOV R0, UR7 ;  /* 0x0000000700007c02 */ /* 0x000fee0008000f00 */
.L_x_161:
[----:B-1----:R1:W2:Y:S02]  /*9370*/  SYNCS.PHASECHK.TRANS64.TRYWAIT P0, [R0+URZ+0x60], R14 ;  /* 0x0000600e000075a7 */ /* 0x0022a400080011ff */
[----:B--2---:R-:W-:Y:S05]  /*9380*/  @!P0 NANOSLEEP.SYNCS 0x989680 ;  /* 0x009896800000895d */ /* 0x004fea0003900000 */
[----:B------:R-:W2:Y:S02]  /*9390*/  @!P0 SYNCS.PHASECHK.TRANS64 P0, [R0+URZ+0x60], R14 ;  /* 0x0000600e000085a7 */ /* 0x000ea400080010ff */
[----:B--2---:R-:W-:Y:S05]  /*93a0*/  @!P0 BRA `(.L_x_161) ;  /* 0xfffffffc00f08947 */ /* 0x004fea000383ffff */
[----:B------:R-:W-:Y:S05]  /*93b0*/  BRA `(.L_x_162) ;  /* 0xffffffac00f47947 */ /* 0x000fea000383ffff */
.L_x_76:
[----:B------:R-:W-:Y:S07]  /*93c0*/  MOV R0, UR7 ;  /* 0x0000000700007c02 */ /* 0x000fee0008000f00 */
.L_x_163:
[----:B-1----:R1:W2:Y:S02]  /*93d0*/  SYNCS.PHASECHK.TRANS64.TRYWAIT P0, [R0+URZ+0x68], R14 ;  /* 0x0000680e000075a7 */ /* 0x0022a400080011ff */
[----:B--2---:R-:W-:Y:S05]  /*93e0*/  @!P0 NANOSLEEP.SYNCS 0x989680 ;  /* 0x009896800000895d */ /* 0x004fea0003900000 */
[----:B------:R-:W2:Y:S02]  /*93f0*/  @!P0 SYNCS.PHASECHK.TRANS64 P0, [R0+URZ+0x68], R14 ;  /* 0x0000680e000085a7 */ /* 0x000ea400080010ff */
[----:B--2---:R-:W-:Y:S05]  /*9400*/  @!P0 BRA `(.L_x_163) ;  /* 0xfffffffc00f08947 */ /* 0x004fea000383ffff */
[----:B------:R-:W-:Y:S05]  /*9410*/  BRA `(.L_x_164) ;  /* 0xffffffb000787947 */ /* 0x000fea000383ffff */
.L_x_78:
[----:B------:R-:W-:-:S07]  /*9420*/  MOV R0, UR7 ;  /* 0x0000000700007c02 */ /* 0x000fce0008000f00 */
.L_x_165:
[----:B-1----:R1:W3:Y:S02]  /*9430*/  SYNCS.PHASECHK.TRANS64.TRYWAIT P0, [R0+URZ+0x50], R2 ;  /* 0x00005002000075a7 */ /* 0x0022e400080011ff */
[----:B---3--:R-:W-:Y:S05]  /*9440*/  @!P0 NANOSLEEP.SYNCS 0x989680 ;  /* 0x009896800000895d */ /* 0x008fea0003900000 */
[----:B------:R-:W3:Y:S02]  /*9450*/  @!P0 SYNCS.PHASECHK.TRANS64 P0, [R0+URZ+0x50], R2 ;  /* 0x00005002000085a7 */ /* 0x000ee400080010ff */
[----:B---3--:R-:W-:Y:S05]  /*9460*/  @!P0 BRA `(.L_x_165) ;  /* 0xfffffffc00f08947 */ /* 0x008fea000383ffff */
[----:B------:R-:W-:Y:S05]  /*9470*/  BRA `(.L_x_166) ;  /* 0xffffffb000e87947 */ /* 0x000fea000383ffff */
.L_x_79:
[----:B-1----:R-:W-:-:S07]  /*9480*/  MOV R0, UR7 ;  /* 0x0000000700007c02 */ /* 0x002fce0008000f00 */
.L_x_167:
[----:B-1----:R1:W3:Y:S02]  /*9490*/  SYNCS.PHASECHK.TRANS64.TRYWAIT P0, [R0+URZ+0x58], R2 ;  /* 0x00005802000075a7 */ /* 0x0022e400080011ff */
[----:B---3--:R-:W-:Y:S05]  /*94a0*/  @!P0 NANOSLEEP.SYNCS 0x989680 ;  /* 0x009896800000895d */ /* 0x008fea0003900000 */
[----:B------:R-:W3:Y:S02]  /*94b0*/  @!P0 SYNCS.PHASECHK.TRANS64 P0, [R0+URZ+0x58], R2 ;  /* 0x00005802000085a7 */ /* 0x000ee400080010ff */
[----:B---3--:R-:W-:Y:S05]  /*94c0*/  @!P0 BRA `(.L_x_167) ;  /* 0xfffffffc00f08947 */ /* 0x008fea000383ffff */
[----:B------:R-:W-:Y:S05]  /*94d0*/  BRA `(.L_x_168) ;  /* 0xffffffb000d87947 */ /* 0x000fea000383ffff */
.L_x_80:
[----:B-1----:R-:W-:-:S07]  /*94e0*/  MOV R0, UR7 ;  /* 0x0000000700007c02 */ /* 0x002fce0008000f00 */
.L_x_169:
[----:B-1----:R1:W3:Y:S02]  /*94f0*/  SYNCS.PHASECHK.TRANS64.TRYWAIT P0, [R0+URZ+0x60], R2 ;  /* 0x00006002000075a7 */ /* 0x0022e400080011ff */
[----:B---3--:R-:W-:Y:S05]  /*9500*/  @!P0 NANOSLEEP.SYNCS 0x989680 ;  /* 0x009896800000895d */ /* 0x008fea0003900000 */
[----:B------:R-:W3:Y:S02]  /*9510*/  @!P0 SYNCS.PHASECHK.TRANS64 P0, [R0+URZ+0x60], R2 ;  /* 0x00006002000085a7 */ /* 0x000ee400080010ff */
[----:B---3--:R-:W-:Y:S05]  /*9520*/  @!P0 BRA `(.L_x_169) ;  /* 0xfffffffc00f08947 */ /* 0x008fea000383ffff */
[----:B------:R-:W-:Y:S05]  /*9530*/  BRA `(.L_x_170) ;  /* 0xffffffb000c87947 */ /* 0x000fea000383ffff */
.L_x_82:
[----:B--2---:R2:W4:Y:S02]  /*9540*/  SYNCS.PHASECHK.TRANS64.TRYWAIT P0, [R0+URZ+0x80], R2 ;  /* 0x00008002000075a7 */ /* 0x00452400080011ff */
[----:B----4-:R-:W-:Y:S05]  /*9550*/  @!P0 NANOSLEEP.SYNCS 0x989680 ;  /* 0x009896800000895d */ /* 0x010fea0003900000 */
[----:B------:R-:W4:Y:S02]  /*9560*/  @!P0 SYNCS.PHASECHK.TRANS64 P0, [R0+URZ+0x80], R2 ;  /* 0x00008002000085a7 */ /* 0x000f2400080010ff */
[----:B----4-:R-:W-:Y:S05]  /*9570*/  @!P0 BRA `(.L_x_82) ;  /* 0xfffffffc00f08947 */ /* 0x010fea000383ffff */
[----:B------:R-:W-:Y:S05]  /*9580*/  BRA `(.L_x_171) ;  /* 0xffffffb400907947 */ /* 0x000fea000383ffff */
.L_x_93:
[----:B-1----:R-:W-:Y:S04]  /*9590*/  MOV R2, UR48 ;  /* 0x0000003000027c02 */ /* 0x002fe80008000f00 */
[----:B------:R1:W3:Y:S03]  /*95a0*/  SYNCS.PHASECHK.TRANS64.TRYWAIT P1, [R2+URZ+0x30], R3 ;  /* 0x00003003020075a7 */ /* 0x0002e600080211ff */
[----:B---3--:R-:W-:Y:S05]  /*95b0*/  @!P1 NANOSLEEP.SYNCS 0x989680 ;  /* 0x009896800000995d */ /* 0x008fea0003900000 */
[----:B------:R-:W3:Y:S02]  /*95c0*/  @!P1 SYNCS.PHASECHK.TRANS64 P1, [R2+URZ+0x30], R3 ;  /* 0x00003003020095a7 */ /* 0x000ee400080210ff */
[----:B---3--:R-:W-:Y:S05]  /*95d0*/  @!P1 BRA `(.L_x_93) ;  /* 0xfffffffc00ec9947 */ /* 0x008fea000383ffff */
[----:B------:R-:W-:Y:S05]  /*95e0*/  BRA `(.L_x_92) ;  /* 0xffffffc0009c7947 */ /* 0x000fea000383ffff */
.L_x_95:
[----:B-1----:R1:W4:Y:S02]  /*95f0*/  SYNCS.PHASECHK.TRANS64.TRYWAIT P0, [R64+URZ+0xa0], R0 ;  /* 0x0000a000400075a7 */ /* 0x00232400080011ff */
[----:B----4-:R-:W-:Y:S05]  /*9600*/  @!P0 NANOSLEEP.SYNCS 0x989680 ;  /* 0x009896800000895d */ /* 0x010fea0003900000 */
[----:B------:R-:W4:Y:S02]  /*9610*/  @!P0 SYNCS.PHASECHK.TRANS64 P0, [R64+URZ+0xa0], R0 ;  /* 0x0000a000400085a7 */ /* 0x000f2400080010ff */
[----:B----4-:R-:W-:Y:S05]  /*9620*/  @!P0 BRA `(.L_x_95) ;  /* 0xfffffffc00f08947 */ /* 0x010fea000383ffff */
[----:B------:R-:W-:Y:S05]  /*9630*/  BRA `(.L_x_94) ;  /* 0xffffffc000c47947 */ /* 0x000fea000383ffff */
.L_x_104:
[----:B--2---:R2:W4:Y:S02]  /*9640*/  SYNCS.PHASECHK.TRANS64.TRYWAIT P0, [R2+URZ+0x30], R0 ;  /* 0x00003000020075a7 */ /* 0x00452400080011ff */
[----:B----4-:R-:W-:Y:S05]  /*9650*/  @!P0 NANOSLEEP.SYNCS 0x989680 ;  /* 0x009896800000895d */ /* 0x010fea0003900000 */
[----:B------:R-:W4:Y:S02]  /*9660*/  @!P0 SYNCS.PHASECHK.TRANS64 P0, [R2+URZ+0x30], R0 ;  /* 0x00003000020085a7 */ /* 0x000f2400080010ff */
[----:B----4-:R-:W-:Y:S05]  /*9670*/  @!P0 BRA `(.L_x_104) ;  /* 0xfffffffc00f08947 */ /* 0x010fea000383ffff */
[----:B------:R-:W-:Y:S05]  /*9680*/  BRA `(.L_x_103) ;  /* 0xffffffcc00a07947 */ /* 0x000fea000383ffff */
.L_x_112:
[----:B--2---:R2:W4:Y:S02]  /*9690*/  SYNCS.PHASECHK.TRANS64.TRYWAIT P0, [R0+URZ+0x30], R6 ;  /* 0x00003006000075a7 */ /* 0x00452400080011ff */
[----:B----4-:R-:W-:Y:S05]  /*96a0*/  @!P0 NANOSLEEP.SYNCS 0x989680 ;  /* 0x009896800000895d */ /* 0x010fea0003900000 */
[----:B------:R-:W4:Y:S02]  /*96b0*/  @!P0 SYNCS.PHASECHK.TRANS64 P0, [R0+URZ+0x30], R6 ;  /* 0x00003006000085a7 */ /* 0x000f2400080010ff */
[----:B----4-:R-:W-:Y:S05]  /*96c0*/  @!P0 BRA `(.L_x_112) ;  /* 0xfffffffc00f08947 */ /* 0x010fea000383ffff */
[----:B------:R-:W-:Y:S05]  /*96d0*/  BRA `(.L_x_111) ;  /* 0xffffffd800a07947 */ /* 0x000fea000383ffff */
.L_x_120:
[----:B--2---:R2:W4:Y:S02]  /*96e0*/  SYNCS.PHASECHK.TRANS64.TRYWAIT P0, [R0+URZ+0x30], R5 ;  /* 0x00003005000075a7 */ /* 0x00452400080011ff */
[----:B----4-:R-:W-:Y:S05]  /*96f0*/  @!P0 NANOSLEEP.SYNCS 0x989680 ;  /* 0x009896800000895d */ /* 0x010fea0003900000 */
[----:B------:R-:W4:Y:S02]  /*9700*/  @!P0 SYNCS.PHASECHK.TRANS64 P0, [R0+URZ+0x30], R5 ;  /* 0x00003005000085a7 */ /* 0x000f2400080010ff */
[----:B----4-:R-:W-:Y:S05]  /*9710*/  @!P0 BRA `(.L_x_120) ;  /* 0xfffffffc00f08947 */ /* 0x010fea000383ffff */
[----:B------:R-:W-:Y:S05]  /*9720*/  BRA `(.L_x_119) ;  /* 0xffffffe400a07947 */ /* 0x000fea000383ffff */
        .weak           $__internal_0_$__cuda_sm10x_tcgen05_guardrail_trap_col_being_dealloced_not_returned_by_alloc
        .type           $__internal_0_$__cuda_sm10x_tcgen05_guardrail_trap_col_being_dealloced_not_returned_by_alloc,@function
        .size           $__internal_0_$__cuda_sm10x_tcgen05_guardrail_trap_col_being_dealloced_not_returned_by_alloc,($__internal_1_$__cuda_sm10x_tcgen05_guardrail_trap_phase_invalid_during_alloc - $__internal_0_$__cuda_sm10x_tcgen05_guardrail_trap_col_being_dealloced_not_returned_by_alloc)
$__internal_0_$__cuda_sm10x_tcgen05_guardrail_trap_col_being_dealloced_not_returned_by_alloc:
[----:B------:R-:W-:Y:S05]  /*9730*/  BPT.TRAP 0x1 ;  /* 0x000000040000795c */ /* 0x000fea0000300000 */
[----:B------:R-:W-:-:S04]  /*9740*/  HFMA2 R3, -RZ, RZ, 0, 0 ;  /* 0x00000000ff037431 */ /* 0x000fc800000001ff */
[----:B------:R-:W-:Y:S05]  /*9750*/  RET.REL.NODEC R2 `(_ZN7cutlass13device_kernelINS_4gemm6kernel13GemmUniversalIN4cute5tupleIJiiiiEEENS1_10collective13CollectiveMmaINS1_35MainloopSm100TmaUmmaWarpSpecializedILi3ELi2ELi4ENS5_IJNS4_1CILi1EEESB_SB_EEEEENS5_IJNSA_ILi128EEESE_NSA_ILi64EEEEEENS_10bfloat16_tENS5_IJlSB_lEEESH_SI_NS4_8TiledMMAINS4_8MMA_AtomIJNS4_20SM100_MMA_F16BF16_SSISH_SH_fLi128ELi128ELNS4_4UMMA5MajorE0ELSN_0ELNSM_7ScaleInE0ELSO_0EEEEEENS4_6LayoutISC_NS5_IJNSA_ILi0EEESS_SS_EEEEENS5_IJNS4_10UnderscoreESV_SV_EEEEENS4_13SM90_TMA_LOADENS4_14ComposedLayoutINS4_7SwizzleILi3ELi4ELi3EEENS4_18smem_ptr_flag_bitsILi16EEENSR_INS5_IJNSA_ILi8EEESF_EEENS5_IJSF_SB_EEEEEEEvNS4_8identityESY_S18_vS19_EENS_8epilogue10collective18CollectiveEpilogueINS1B_23Sm100TmaWarpSpecializedILi4ELi2ELi32ELb1ELb0EEEJSG_NS5_IJNSR_ISE_SB_EENSR_INSA_ILi32EEESB_EEEEESH_SI_SH_SI_NS1B_6fusion15FusionCallbacksIS1F_NS1K_17LinearCombinationISH_fSH_fLNS_15FloatRoundStyleE2EEESG_S1J_JEEENS4_5SM1004TMEM4LOAD26SM100_TMEM_LOAD_32dp32b32xESY_NSZ_INS10_ILi2ELi4ELi3EEES13_NSR_INS5_IJS14_S1H_EEENS5_IJS1H_SB_EEEEEEENS4_39AutoVectorizingCopyWithAssumedAlignmentILi128EEENS4_14SM90_TMA_STOREES1Y_S20_S20_EEEvvEEEEvNT_6ParamsE) ;  /* 0xffffff6802287950 */ /* 0x000fea0003c3ffff */
        .weak           $__internal_1_$__cuda_sm10x_tcgen05_guardrail_trap_phase_invalid_during_alloc
        .type           $__internal_1_$__cuda_sm10x_tcgen05_guardrail_trap_phase_invalid_during_alloc,@function
        .size           $__internal_1_$__cuda_sm10x_tcgen05_guardrail_trap_phase_invalid_during_alloc,($__internal_2_$__cuda_sm10x_tcgen05_guardrail_trap_unallocated_columns_being_dealloced - $__internal_1_$__cuda_sm10x_tcgen05_guardrail_trap_phase_invalid_during_alloc)
$__internal_1_$__cuda_sm10x_tcgen05_guardrail_trap_phase_invalid_during_alloc:
[----:B------:R-:W-:Y:S05]  /*9760*/  BPT.TRAP 0x1 ;  /* 0x000000040000795c */ /* 0x000fea0000300000 */
[----:B------:R-:W-:-:S04]  /*9770*/  MOV R3, 0x0 ;  /* 0x0000000000037802 */ /* 0x000fc80000000f00 */
[----:B------:R-:W-:Y:S05]  /*9780*/  RET.REL.NODEC R2 `(_ZN7cutlass13device_kernelINS_4gemm6kernel13GemmUniversalIN4cute5tupleIJiiiiEEENS1_10collective13CollectiveMmaINS1_35MainloopSm100TmaUmmaWarpSpecializedILi3ELi2ELi4ENS5_IJNS4_1CILi1EEESB_SB_EEEEENS5_IJNSA_ILi128EEESE_NSA_ILi64EEEEEENS_10bfloat16_tENS5_IJlSB_lEEESH_SI_NS4_8TiledMMAINS4_8MMA_AtomIJNS4_20SM100_MMA_F16BF16_SSISH_SH_fLi128ELi128ELNS4_4UMMA5MajorE0ELSN_0ELNSM_7ScaleInE0ELSO_0EEEEEENS4_6LayoutISC_NS5_IJNSA_ILi0EEESS_SS_EEEEENS5_IJNS4_10UnderscoreESV_SV_EEEEENS4_13SM90_TMA_LOADENS4_14ComposedLayoutINS4_7SwizzleILi3ELi4ELi3EEENS4_18smem_ptr_flag_bitsILi16EEENSR_INS5_IJNSA_ILi8EEESF_EEENS5_IJSF_SB_EEEEEEEvNS4_8identityESY_S18_vS19_EENS_8epilogue10collective18CollectiveEpilogueINS1B_23Sm100TmaWarpSpecializedILi4ELi2ELi32ELb1ELb0EEEJSG_NS5_IJNSR_ISE_SB_EENSR_INSA_ILi32EEESB_EEEEESH_SI_SH_SI_NS1B_6fusion15FusionCallbacksIS1F_NS1K_17LinearCombinationISH_fSH_fLNS_15FloatRoundStyleE2EEESG_S1J_JEEENS4_5SM1004TMEM4LOAD26SM100_TMEM_LOAD_32dp32b32xESY_NSZ_INS10_ILi2ELi4ELi3EEES13_NSR_INS5_IJS14_S1H_EEENS5_IJS1H_SB_EEEEEEENS4_39AutoVectorizingCopyWithAssumedAlignmentILi128EEENS4_14SM90_TMA_STOREES1Y_S20_S20_EEEvvEEEEvNT_6ParamsE) ;  /* 0xffffff68021c7950 */ /* 0x000fea0003c3ffff */
        .weak           $__internal_2_$__cuda_sm10x_tcgen05_guardrail_trap_unallocated_columns_being_dealloced
        .type           $__internal_2_$__cuda_sm10x_tcgen05_guardrail_trap_unallocated_columns_being_dealloced,@function
        .size           $__internal_2_$__cuda_sm10x_tcgen05_guardrail_trap_unallocated_columns_being_dealloced,(.L_x_173 - $__internal_2_$__cuda_sm10x_tcgen05_guardrail_trap_unallocated_columns_being_dealloced)
$__internal_2_$__cuda_sm10x_tcgen05_guardrail_trap_unallocated_columns_being_dealloced:
[----:B------:R-:W-:Y:S05]  /*9790*/  BPT.TRAP 0x1 ;  /* 0x000000040000795c */ /* 0x000fea0000300000 */
[----:B------:R-:W-:-:S04]  /*97a0*/  HFMA2 R3, -RZ, RZ, 0, 0 ;  /* 0x00000000ff037431 */ /* 0x000fc800000001ff */
[----:B------:R-:W-:Y:S05]  /*97b0*/  RET.REL.NODEC R2 `(_ZN7cutlass13device_kernelINS_4gemm6kernel13GemmUniversalIN4cute5tupleIJiiiiEEENS1_10collective13CollectiveMmaINS1_35MainloopSm100TmaUmmaWarpSpecializedILi3ELi2ELi4ENS5_IJNS4_1CILi1EEESB_SB_EEEEENS5_IJNSA_ILi128EEESE_NSA_ILi64EEEEEENS_10bfloat16_tENS5_IJlSB_lEEESH_SI_NS4_8TiledMMAINS4_8MMA_AtomIJNS4_20SM100_MMA_F16BF16_SSISH_SH_fLi128ELi128ELNS4_4UMMA5MajorE0ELSN_0ELNSM_7ScaleInE0ELSO_0EEEEEENS4_6LayoutISC_NS5_IJNSA_ILi0EEESS_SS_EEEEENS5_IJNS4_10UnderscoreESV_SV_EEEEENS4_13SM90_TMA_LOADENS4_14ComposedLayoutINS4_7SwizzleILi3ELi4ELi3EEENS4_18smem_ptr_flag_bitsILi16EEENSR_INS5_IJNSA_ILi8EEESF_EEENS5_IJSF_SB_EEEEEEEvNS4_8identityESY_S18_vS19_EENS_8epilogue10collective18CollectiveEpilogueINS1B_23Sm100TmaWarpSpecializedILi4ELi2ELi32ELb1ELb0EEEJSG_NS5_IJNSR_ISE_SB_EENSR_INSA_ILi32EEESB_EEEEESH_SI_SH_SI_NS1B_6fusion15FusionCallbacksIS1F_NS1K_17LinearCombinationISH_fSH_fLNS_15FloatRoundStyleE2EEESG_S1J_JEEENS4_5SM1004TMEM4LOAD26SM100_TMEM_LOAD_32dp32b32xESY_NSZ_INS10_ILi2ELi4ELi3EEES13_NSR_INS5_IJS14_S1H_EEENS5_IJS1H_SB_EEEEEEENS4_39AutoVectorizingCopyWithAssumedAlignmentILi128EEENS4_14SM90_TMA_STOREES1Y_S20_S20_EEEvvEEEEvNT_6ParamsE) ;  /* 0xffffff6802107950 */ /* 0x000fea0003c3ffff */
.L_x_172:
[----:B------:R-:W-:-:S00]  /*97c0*/  BRA `(.L_x_172) ;  /* 0xfffffffc00fc7947 */ /* 0x000fc0000383ffff */
[----:B------:R-:W-:-:S00]  /*97d0*/  NOP ;  /* 0x0000000000007918 */ /* 0x000fc00000000000 */
        /* <DEDUP_REMOVED lines=10> */
.L_x_173:


//--------------------- .nv.global.init           --------------------------
	.section	.nv.global.init,"aw",@progbits
.nv.global.init:
	.type		$str$27,@object
	.size		$str$27,($str$28 - $str$27)
$str$27:
        /*0000*/ 	.byte	0x28, 0x61, 0x64, 0x64, 0x72, 0x65, 0x73, 0x73, 0x20, 0x26, 0x20, 0x6d, 0x61, 0x73, 0x6b, 0x29
        /*0010*/ 	.byte	0x20, 0x3d, 0x3d, 0x20, 0x30, 0x00
	.type		$str$28,@object
	.size		$str$28,($str$26 - $str$28)
$str$28:
        /*0016*/ 	.byte	0x2f, 0x74, 0x6d, 0x70, 0x2f, 0x63, 0x75, 0x74, 0x6c, 0x61, 0x73, 0x73, 0x5f, 0x73, 0x77, 0x65
        /*0026*/ 	.byte	0x65, 0x70, 0x5f, 0x73, 0x72, 0x63, 0x2f, 0x69, 0x6e, 0x63, 0x6c, 0x75, 0x64, 0x65, 0x2f, 0x63
        /*0036*/ 	.byte	0x75, 0x74, 0x65, 0x2f, 0x70, 0x6f, 0x69, 0x6e, 0x74, 0x65, 0x72, 0x5f, 0x66, 0x6c, 0x61, 0x67
        /*0046*/ 	.byte	0x67, 0x65, 0x64, 0x2e, 0x68, 0x70, 0x70, 0x00
	.type		$str$26,@object
	.size		$str$26,($str$25 - $str$26)
$str$26:
        /*004e*/ 	.byte	0x2f, 0x74, 0x6d, 0x70, 0x2f, 0x63, 0x75, 0x74, 0x6c, 0x61, 0x73, 0x73, 0x5f, 0x73, 0x77, 0x65
        /*005e*/ 	.byte	0x65, 0x70, 0x5f, 0x73, 0x72, 0x63, 0x2f, 0x69, 0x6e, 0x63, 0x6c, 0x75, 0x64, 0x65, 0x2f, 0x63
        /*006e*/ 	.byte	0x75, 0x74, 0x65, 0x2f, 0x61, 0x74, 0x6f, 0x6d, 0x2f, 0x63, 0x6f, 0x70, 0x79, 0x5f, 0x74, 0x72
        /*007e*/ 	.byte	0x61, 0x69, 0x74, 0x73, 0x5f, 0x73, 0x6d, 0x31, 0x30, 0x30, 0x2e, 0x68, 0x70, 0x70, 0x00
	.type		$str$25,@object
	.size		$str$25,(__unnamed_1 - $str$25)
$str$25:
        /*008d*/ 	.byte	0x28, 0x28, 0x75, 0x69, 0x6e, 0x74, 0x33, 0x32, 0x5f, 0x74, 0x28, 0x74, 0x68, 0x72, 0x65, 0x61
        /*009d*/ 	.byte	0x64, 0x49, 0x64, 0x78, 0x2e, 0x78, 0x29, 0x20, 0x2f, 0x20, 0x33, 0x32, 0x29, 0x20, 0x25, 0x20
        /*00ad*/ 	.byte	0x34, 0x29, 0x20, 0x3d, 0x3d, 0x20, 0x28, 0x28, 0x28, 0x74, 0x6d, 0x65, 0x6d, 0x5f, 0x61, 0x64
        /*00bd*/ 	.byte	0x64, 0x72, 0x20, 0x3e, 0x3e, 0x20, 0x31, 0x36, 0x29, 0x20, 0x2f, 0x20, 0x33, 0x32, 0x29, 0x20
        /*00cd*/ 	.byte	0x25, 0x20, 0x34, 0x29, 0x00
	.type		__unnamed_1,@object
	.size		__unnamed_1,(__unnamed_2 - __unnamed_1)
__unnamed_1:
        /*00d2*/ 	.byte	0x61, 0x75, 0x74, 0x6f, 0x20, 0x63, 0x75, 0x74, 0x65, 0x3a, 0x3a, 0x61, 0x73, 0x5f, 0x70, 0x6f
        /* <DEDUP_REMOVED lines=24> */
        /*0262*/ 	.byte	0x34, 0x30, 0x39, 0x36, 0x3e, 0x3e, 0x3e, 0x3e, 0x5d, 0x00
	.type		__unnamed_2,@object
	.size		__unnamed_2,(.L_2 - __unnamed_2)
__unnamed_2:
        /* <DEDUP_REMOVED lines=42> */
        /*050c*/ 	.byte	0x3e, 0x3e, 0x5d, 0x00
.L_2:


//--------------------- .nv.shared._ZN7cutlass13device_kernelINS_4gemm6kernel13GemmUniversalIN4cute5tupleIJiiiiEEENS1_10collective13CollectiveMmaINS1_35MainloopSm100TmaUmmaWarpSpecializedILi3ELi2ELi4ENS5_IJNS4_1CILi1EEESB_SB_EEEEENS5_IJNSA_ILi128EEESE_NSA_ILi64EEEEEENS_10bfloat16_tENS5_IJlSB_lEEESH_SI_NS4_8TiledMMAINS4_8MMA_AtomIJNS4_20SM100_MMA_F16BF16_SSISH_SH_fLi128ELi128ELNS4_4UMMA5MajorE0ELSN_0ELNSM_7ScaleInE0ELSO_0EEEEEENS4_6LayoutISC_NS5_IJNSA_ILi0EEESS_SS_EEEEENS5_IJNS4_10UnderscoreESV_SV_EEEEENS4_13SM90_TMA_LOADENS4_14ComposedLayoutINS4_7SwizzleILi3ELi4ELi3EEENS4_18smem_ptr_flag_bitsILi16EEENSR_INS5_IJNSA_ILi8EEESF_EEENS5_IJSF_SB_EEEEEEEvNS4_8identityESY_S18_vS19_EENS_8epilogue10collective18CollectiveEpilogueINS1B_23Sm100TmaWarpSpecializedILi4ELi2ELi32ELb1ELb0EEEJSG_NS5_IJNSR_ISE_SB_EENSR_INSA_ILi32EEESB_EEEEESH_SI_SH_SI_NS1B_6fusion15FusionCallbacksIS1F_NS1K_17LinearCombinationISH_fSH_fLNS_15FloatRoundStyleE2EEESG_S1J_JEEENS4_5SM1004TMEM4LOAD26SM100_TMEM_LOAD_32dp32b32xESY_NSZ_INS10_ILi2ELi4ELi3EEES13_NSR_INS5_IJS14_S1H_EEENS5_IJS1H_SB_EEEEEEENS4_39AutoVectorizingCopyWithAssumedAlignmentILi128EEENS4_14SM90_TMA_STOREES1Y_S20_S20_EEEvvEEEEvNT_6ParamsE --------------------------
	.section	.nv.shared._ZN7cutlass13device_kernelINS_4gemm6kernel13GemmUniversalIN4cute5tupleIJiiiiEEENS1_10collective13CollectiveMmaINS1_35MainloopSm100TmaUmmaWarpSpecializedILi3ELi2ELi4ENS5_IJNS4_1CILi1EEESB_SB_EEEEENS5_IJNSA_ILi128EEESE_NSA_ILi64EEEEEENS_10bfloat16_tENS5_IJlSB_lEEESH_SI_NS4_8TiledMMAINS4_8MMA_AtomIJNS4_20SM100_MMA_F16BF16_SSISH_SH_fLi128ELi128ELNS4_4UMMA5MajorE0ELSN_0ELNSM_7ScaleInE0ELSO_0EEEEEENS4_6LayoutISC_NS5_IJNSA_ILi0EEESS_SS_EEEEENS5_IJNS4_10UnderscoreESV_SV_EEEEENS4_13SM90_TMA_LOADENS4_14ComposedLayoutINS4_7SwizzleILi3ELi4ELi3EEENS4_18smem_ptr_flag_bitsILi16EEENSR_INS5_IJNSA_ILi8EEESF_EEENS5_IJSF_SB_EEEEEEEvNS4_8identityESY_S18_vS19_EENS_8epilogue10collective18CollectiveEpilogueINS1B_23Sm100TmaWarpSpecializedILi4ELi2ELi32ELb1ELb0EEEJSG_NS5_IJNSR_ISE_SB_EENSR_INSA_ILi32EEESB_EEEEESH_SI_SH_SI_NS1B_6fusion15FusionCallbacksIS1F_NS1K_17LinearCombinationISH_fSH_fLNS_15FloatRoundStyleE2EEESG_S1J_JEEENS4_5SM1004TMEM4LOAD26SM100_TMEM_LOAD_32dp32b32xESY_NSZ_INS10_ILi2ELi4ELi3EEES13_NSR_INS5_IJS14_S1H_EEENS5_IJS1H_SB_EEEEEEENS4_39AutoVectorizingCopyWithAssumedAlignmentILi128EEENS4_14SM90_TMA_STOREES1Y_S20_S20_EEEvvEEEEvNT_6ParamsE,"aw",@nobits
	.sectionflags	@""
	.align	16
	.zero		1024


//--------------------- .nv.shared.reserved.0     --------------------------
	.section	.nv.shared.reserved.0,"aw",@nobits
	.weak		__nv_reservedSMEM_offset_0_alias
	.size		__nv_reservedSMEM_offset_0_alias, 0, 64
	.other		__nv_reservedSMEM_offset_0_alias,@"STO_CUDA_RESERVED_SHARED STV_DEFAULT"
__nv_reservedSMEM_offset_0_alias:
	.zero		0
.nv.shared.reserved.0:
	.zero		64
	.weak		__nv_reservedSMEM_tcgen05_partition
	.type		__nv_reservedSMEM_tcgen05_partition,@object
	.size		__nv_reservedSMEM_tcgen05_partition,(.L_0 - __nv_reservedSMEM_tcgen05_partition)
__nv_reservedSMEM_tcgen05_partition:
	.zero		32
.L_0:


//--------------------- .nv.global                --------------------------
	.section	.nv.global,"aw",@nobits
.nv.global:
	.type		_ZN40_INTERNAL_a48739be_4_k_cu_1c79550e_330804cute1_E,@object
	.size		_ZN40_INTERNAL_a48739be_4_k_cu_1c79550e_330804cute1_E,(_ZN40_INTERNAL_a48739be_4_k_cu_1c79550e_330804cuda3std3__45__cpo6cbeginE - _ZN40_INTERNAL_a48739be_4_k_cu_1c79550e_330804cute1_E)
_ZN40_INTERNAL_a48739be_4_k_cu_1c79550e_330804cute1_E:
	.zero		1
	.type		_ZN40_INTERNAL_a48739be_4_k_cu_1c79550e_330804cuda3std3__45__cpo6cbeginE,@object
	.size		_ZN40_INTERNAL_a48739be_4_k_cu_1c79550e_330804cuda3std3__45__cpo6cbeginE,(_ZN40_INTERNAL_a48739be_4_k_cu_1c79550e_330804cuda3std3__48in_placeE - _ZN40_INTERNAL_a48739be_4_k_cu_1c79550e_330804cuda3std3__45__cpo6cbeginE)
_ZN40_INTERNAL_a48739be_4_k_cu_1c79550e_330804cuda3std3__45__cpo6cbeginE:
	.zero		1
	.type		_ZN40_INTERNAL_a48739be_4_k_cu_1c79550e_330804cuda3std3__48in_placeE,@object
	.size		_ZN40_INTERNAL_a48739be_4_k_cu_1c79550e_330804cuda3std3__48in_placeE,(_ZN40_INTERNAL_a48739be_4_k_cu_1c79550e_330804cuda3std6ranges3__45__cpo9iter_moveE - _ZN40_INTERNAL_a48739be_4_k_cu_1c79550e_330804cuda3std3__48in_placeE)
_ZN40_INTERNAL_a48739be_4_k_cu_1c79550e_330804cuda3std3__48in_placeE:
	.zero		1
	.type		_ZN40_INTERNAL_a48739be_4_k_cu_1c79550e_330804cuda3std6ranges3__45__cpo9iter_moveE,@object
	.size		_ZN40_INTERNAL_a48739be_4_k_cu_1c79550e_330804cuda3std6ranges3__45__cpo9iter_moveE,(_ZN40_INTERNAL_a48739be_4_k_cu_1c79550e_330804cuda3std3__45__cpo5beginE - _ZN40_INTERNAL_a48739be_4_k_cu_1c79550e_330804cuda3std6ranges3__45__cpo9iter_moveE)
_ZN40_INTERNAL_a48739be_4_k_cu_1c79550e_330804cuda3std6ranges3__45__cpo9iter_moveE:
	.zero		1
	.type		_ZN40_INTERNAL_a48739be_4_k_cu_1c79550e_330804cuda3std3__45__cpo5beginE,@object
	.size		_ZN40_INTERNAL_a48739be_4_k_cu_1c79550e_330804cuda3std3__45__cpo5beginE,(_ZN40_INTERNAL_a48739be_4_k_cu_1c79550e_330804cuda3std3__442_GLOBAL__N__a48739be_4_k_cu_1c79550e_330806ignoreE - _ZN40_INTERNAL_a48739be_4_k_cu_1c79550e_330804cuda3std3__45__cpo5beginE)
_ZN40_INTERNAL_a48739be_4_k_cu_1c79550e_330804cuda3std3__45__cpo5beginE:
	.zero		1
	.type		_ZN40_INTERNAL_a48739be_4_k_cu_1c79550e_330804cuda3std3__442_GLOBAL__N__a48739be_4_k_cu_1c79550e_330806ignoreE,@object
	.size		_ZN40_INTERNAL_a48739be_4_k_cu_1c79550e_330804cuda3std3__442_GLOBAL__N__a48739be_4_k_cu_1c79550e_330806ignoreE,(_ZN40_INTERNAL_a48739be_4_k_cu_1c79550e_330804cute7productE - _ZN40_INTERNAL_a48739be_4_k_cu_1c79550e_330804cuda3std3__442_GLOBAL__N__a48739be_4_k_cu_1c79550e_330806ignoreE)
_ZN40_INTERNAL_a48739be_4_k_cu_1c79550e_330804cuda3std3__442_GLOBAL__N__a48739be_4_k_cu_1c79550e_330806ignoreE:
	.zero		1
	.type		_ZN40_INTERNAL_a48739be_4_k_cu_1c79550e_330804cute7productE,@object
	.size		_ZN40_INTERNAL_a48739be_4_k_cu_1c79550e_330804cute7productE,(_ZN40_INTERNAL_a48739be_4_k_cu_1c79550e_330804cuda3std3__45__cpo3endE - _ZN40_INTERNAL_a48739be_4_k_cu_1c79550e_330804cute7productE)
_ZN40_INTERNAL_a48739be_4_k_cu_1c79550e_330804cute7productE:
	.zero		1
	.type		_ZN40_INTERNAL_a48739be_4_k_cu_1c79550e_330804cuda3std3__45__cpo3endE,@object
	.size		_ZN40_INTERNAL_a48739be_4_k_cu_1c79550e_330804cuda3std3__45__cpo3endE,(_ZN40_INTERNAL_a48739be_4_k_cu_1c79550e_330804cuda3std3__419piecewise_constructE - _ZN40_INTERNAL_a48739be_4_k_cu_1c79550e_330804cuda3std3__45__cpo3endE)
_ZN40_INTERNAL_a48739be_4_k_cu_1c79550e_330804cuda3std3__45__cpo3endE:
	.zero		1
	.type		_ZN40_INTERNAL_a48739be_4_k_cu_1c79550e_330804cuda3std3__419piecewise_constructE,@object
	.size		_ZN40_INTERNAL_a48739be_4_k_cu_1c79550e_330804cuda3std3__419piecewise_constructE,(_ZN40_INTERNAL_a48739be_4_k_cu_1c79550e_330804cuda3std3__45__cpo4cendE - _ZN40_INTERNAL_a48739be_4_k_cu_1c79550e_330804cuda3std3__419piecewise_constructE)
_ZN40_INTERNAL_a48739be_4_k_cu_1c79550e_330804cuda3std3__419piecewise_constructE:
	.zero		1
	.type		_ZN40_INTERNAL_a48739be_4_k_cu_1c79550e_330804cuda3std3__45__cpo4cendE,@object
	.size		_ZN40_INTERNAL_a48739be_4_k_cu_1c79550e_330804cuda3std3__45__cpo4cendE,(_ZN40_INTERNAL_a48739be_4_k_cu_1c79550e_330804cuda3std6ranges3__45__cpo4swapE - _ZN40_INTERNAL_a48739be_4_k_cu_1c79550e_330804cuda3std3__45__cpo4cendE)
_ZN40_INTERNAL_a48739be_4_k_cu_1c79550e_330804cuda3std3__45__cpo4cendE:
	.zero		1
	.type		_ZN40_INTERNAL_a48739be_4_k_cu_1c79550e_330804cuda3std6ranges3__45__cpo4swapE,@object
	.size		_ZN40_INTERNAL_a48739be_4_k_cu_1c79550e_330804cuda3std6ranges3__45__cpo4swapE,(.L_10 - _ZN40_INTERNAL_a48739be_4_k_cu_1c79550e_330804cuda3std6ranges3__45__cpo4swapE)
_ZN40_INTERNAL_a48739be_4_k_cu_1c79550e_330804cuda3std6ranges3__45__cpo4swapE:
	.zero		1
.L_10:


//--------------------- .nv.constant0._ZN7cutlass13device_kernelINS_4gemm6kernel13GemmUniversalIN4cute5tupleIJiiiiEEENS1_10collective13CollectiveMmaINS1_35MainloopSm100TmaUmmaWarpSpecializedILi3ELi2ELi4ENS5_IJNS4_1CILi1EEESB_SB_EEEEENS5_IJNSA_ILi128EEESE_NSA_ILi64EEEEEENS_10bfloat16_tENS5_IJlSB_lEEESH_SI_NS4_8TiledMMAINS4_8MMA_AtomIJNS4_20SM100_MMA_F16BF16_SSISH_SH_fLi128ELi128ELNS4_4UMMA5MajorE0ELSN_0ELNSM_7ScaleInE0ELSO_0EEEEEENS4_6LayoutISC_NS5_IJNSA_ILi0EEESS_SS_EEEEENS5_IJNS4_10UnderscoreESV_SV_EEEEENS4_13SM90_TMA_LOADENS4_14ComposedLayoutINS4_7SwizzleILi3ELi4ELi3EEENS4_18smem_ptr_flag_bitsILi16EEENSR_INS5_IJNSA_ILi8EEESF_EEENS5_IJSF_SB_EEEEEEEvNS4_8identityESY_S18_vS19_EENS_8epilogue10collective18CollectiveEpilogueINS1B_23Sm100TmaWarpSpecializedILi4ELi2ELi32ELb1ELb0EEEJSG_NS5_IJNSR_ISE_SB_EENSR_INSA_ILi32EEESB_EEEEESH_SI_SH_SI_NS1B_6fusion15FusionCallbacksIS1F_NS1K_17LinearCombinationISH_fSH_fLNS_15FloatRoundStyleE2EEESG_S1J_JEEENS4_5SM1004TMEM4LOAD26SM100_TMEM_LOAD_32dp32b32xESY_NSZ_INS10_ILi2ELi4ELi3EEES13_NSR_INS5_IJS14_S1H_EEENS5_IJS1H_SB_EEEEEEENS4_39AutoVectorizingCopyWithAssumedAlignmentILi128EEENS4_14SM90_TMA_STOREES1Y_S20_S20_EEEvvEEEEvNT_6ParamsE --------------------------
	.section	.nv.constant0._ZN7cutlass13device_kernelINS_4gemm6kernel13GemmUniversalIN4cute5tupleIJiiiiEEENS1_10collective13CollectiveMmaINS1_35MainloopSm100TmaUmmaWarpSpecializedILi3ELi2ELi4ENS5_IJNS4_1CILi1EEESB_SB_EEEEENS5_IJNSA_ILi128EEESE_NSA_ILi64EEEEEENS_10bfloat16_tENS5_IJlSB_lEEESH_SI_NS4_8TiledMMAINS4_8MMA_AtomIJNS4_20SM100_MMA_F16BF16_SSISH_SH_fLi128ELi128ELNS4_4UMMA5MajorE0ELSN_0ELNSM_7ScaleInE0ELSO_0EEEEEENS4_6LayoutISC_NS5_IJNSA_ILi0EEESS_SS_EEEEENS5_IJNS4_10UnderscoreESV_SV_EEEEENS4_13SM90_TMA_LOADENS4_14ComposedLayoutINS4_7SwizzleILi3ELi4ELi3EEENS4_18smem_ptr_flag_bitsILi16EEENSR_INS5_IJNSA_ILi8EEESF_EEENS5_IJSF_SB_EEEEEEEvNS4_8identityESY_S18_vS19_EENS_8epilogue10collective18CollectiveEpilogueINS1B_23Sm100TmaWarpSpecializedILi4ELi2ELi32ELb1ELb0EEEJSG_NS5_IJNSR_ISE_SB_EENSR_INSA_ILi32EEESB_EEEEESH_SI_SH_SI_NS1B_6fusion15FusionCallbacksIS1F_NS1K_17LinearCombinationISH_fSH_fLNS_15FloatRoundStyleE2EEESG_S1J_JEEENS4_5SM1004TMEM4LOAD26SM100_TMEM_LOAD_32dp32b32xESY_NSZ_INS10_ILi2ELi4ELi3EEES13_NSR_INS5_IJS14_S1H_EEENS5_IJS1H_SB_EEEEEEENS4_39AutoVectorizingCopyWithAssumedAlignmentILi128EEENS4_14SM90_TMA_STOREES1Y_S20_S20_EEEvvEEEEvNT_6ParamsE,"a",@progbits
	.sectionflags	@""
	.align	4
.nv.constant0._ZN7cutlass13device_kernelINS_4gemm6kernel13GemmUniversalIN4cute5tupleIJiiiiEEENS1_10collective13CollectiveMmaINS1_35MainloopSm100TmaUmmaWarpSpecializedILi3ELi2ELi4ENS5_IJNS4_1CILi1EEESB_SB_EEEEENS5_IJNSA_ILi128EEESE_NSA_ILi64EEEEEENS_10bfloat16_tENS5_IJlSB_lEEESH_SI_NS4_8TiledMMAINS4_8MMA_AtomIJNS4_20SM100_MMA_F16BF16_SSISH_SH_fLi128ELi128ELNS4_4UMMA5MajorE0ELSN_0ELNSM_7ScaleInE0ELSO_0EEEEEENS4_6LayoutISC_NS5_IJNSA_ILi0EEESS_SS_EEEEENS5_IJNS4_10UnderscoreESV_SV_EEEEENS4_13SM90_TMA_LOADENS4_14ComposedLayoutINS4_7SwizzleILi3ELi4ELi3EEENS4_18smem_ptr_flag_bitsILi16EEENSR_INS5_IJNSA_ILi8EEESF_EEENS5_IJSF_SB_EEEEEEEvNS4_8identityESY_S18_vS19_EENS_8epilogue10collective18CollectiveEpilogueINS1B_23Sm100TmaWarpSpecializedILi4ELi2ELi32ELb1ELb0EEEJSG_NS5_IJNSR_ISE_SB_EENSR_INSA_ILi32EEESB_EEEEESH_SI_SH_SI_NS1B_6fusion15FusionCallbacksIS1F_NS1K_17LinearCombinationISH_fSH_fLNS_15FloatRoundStyleE2EEESG_S1J_JEEENS4_5SM1004TMEM4LOAD26SM100_TMEM_LOAD_32dp32b32xESY_NSZ_INS10_ILi2ELi4ELi3EEES13_NSR_INS5_IJS14_S1H_EEENS5_IJS1H_SB_EEEEEEENS4_39AutoVectorizingCopyWithAssumedAlignmentILi128EEENS4_14SM90_TMA_STOREES1Y_S20_S20_EEEvvEEEEvNT_6ParamsE:
	.zero		2944


//--------------------- SYMBOLS --------------------------

	.type		.nv.reservedSmem.offset0,@object
	.size		.nv.reservedSmem.offset0,0x4
	.type		.nv.reservedSmem.cap,@object
	.size		.nv.reservedSmem.cap,0x4
	.type		__assertfail,@function
